	.target	sm_100a

	.elftype	@"ET_EXEC"


//--------------------- .note.nv.tkinfo           --------------------------
	.section	.note.nv.tkinfo,"",@"SHT_NOTE"
	.sectionflags	@"SHF_NOTE_NV_TKINFO"
	.tkinfo
        /*0018*/ 	.word	0x00000002
        /*0030*/ 	.string	""
        /*0030*/ 	.string	"ptxas"
        /*0030*/ 	.string	"Cuda compilation tools, release 13.0, V13.0.88"
        /*0030*/ 	.string	"Build cuda_13.0.r13.0/compiler.36424714_0"
        /*0030*/ 	.string	"-arch sm_100a -m 64 "



//--------------------- .note.nv.cuinfo           --------------------------
	.section	.note.nv.cuinfo,"",@"SHT_NOTE"
	.sectionflags	@"SHF_NOTE_NV_CUINFO"
        /*0018*/ 	.short	0x0002
        /*001a*/ 	.short	0x0064
        /*001c*/ 	.short	0x0082
	.zero		2


//--------------------- .nv.info                  --------------------------
	.section	.nv.info,"",@"SHT_CUDA_INFO"
	.align	4


	//----- nvinfo : EIATTR_REGCOUNT
	.align		4
        /*0000*/ 	.byte	0x04, 0x2f
        /*0002*/ 	.short	(.L_20 - .L_19)
	.align		4
.L_19:
        /*0004*/ 	.word	index@(_ZN7cutlass13device_kernelINS_4gemm6kernel13GemmUniversalIN4cute5tupleIJiiiiEEENS1_10collective13CollectiveMmaINS1_35MainloopSm100TmaUmmaWarpSpecializedILi10ELi2ELi4ENS5_IJNS4_1CILi2EEENSA_ILi1EEESC_EEEEENS5_IJNSA_ILi64EEENSA_ILi256EEESF_EEEaNS5_IJlSC_lEEEaSI_NS4_8TiledMMAINS4_8MMA_AtomIJNS4_15SM100_MMA_S8_SSIaaiLi64ELi256ELNS4_4UMMA5MajorE0ELSN_0ELNSM_8SaturateE0EEEEEENS4_6LayoutINS5_IJSC_SC_SC_EEENS5_IJNSA_ILi0EEEST_ST_EEEEENS5_IJNS4_10UnderscoreESW_SW_EEEEENS4_13SM90_TMA_LOADENS4_14ComposedLayoutINS4_7SwizzleILi2ELi4ELi3EEENS4_18smem_ptr_flag_bitsILi8EEENSR_INS5_IJNSA_ILi8EEESF_EEENS5_IJSF_SC_EEEEEEEvNS4_8identityENS4_23SM90_TMA_LOAD_MULTICASTES19_vS1A_EENS_8epilogue10collective18CollectiveEpilogueINS1D_23Sm100TmaWarpSpecializedILi4ELi2ELi32ELb0ELb0EEEJSH_NS5_IJNSR_ISF_SC_EES1I_EEEaSI_aSI_NS1D_6fusion15FusionCallbacksIS1H_NS1K_17LinearCombinationIaiaiLNS_15FloatRoundStyleE2EEESH_S1J_JEEENS4_5SM1004TMEM4LOAD26SM100_TMEM_LOAD_16dp32b32xESZ_S19_NS4_39AutoVectorizingCopyWithAssumedAlignmentILi128EEENS4_14SM90_TMA_STOREES19_S1V_S1V_EEEvvEEEEvNT_6ParamsE)
        /*0008*/ 	.word	0x0000005c


	//----- nvinfo : EIATTR_FRAME_SIZE
	.align		4
.L_20:
        /*000c*/ 	.byte	0x04, 0x11
        /*000e*/ 	.short	(.L_22 - .L_21)
	.align		4
.L_21:
        /*0010*/ 	.word	index@($__internal_2_$__cuda_sm10x_tcgen05_guardrail_trap_unallocated_columns_being_dealloced)
        /*0014*/ 	.word	0x00000000


	//----- nvinfo : EIATTR_FRAME_SIZE
	.align		4
.L_22:
        /*0018*/ 	.byte	0x04, 0x11
        /*001a*/ 	.short	(.L_24 - .L_23)
	.align		4
.L_23:
        /*001c*/ 	.word	index@($__internal_1_$__cuda_sm10x_tcgen05_guardrail_trap_phase_invalid_during_alloc)
        /*0020*/ 	.word	0x00000000


	//----- nvinfo : EIATTR_FRAME_SIZE
	.align		4
.L_24:
        /*0024*/ 	.byte	0x04, 0x11
        /*0026*/ 	.short	(.L_26 - .L_25)
	.align		4
.L_25:
        /*0028*/ 	.word	index@($__internal_0_$__cuda_sm10x_tcgen05_guardrail_trap_col_being_dealloced_not_returned_by_alloc)
        /*002c*/ 	.word	0x00000000


	//----- nvinfo : EIATTR_FRAME_SIZE
	.align		4
.L_26:
        /*0030*/ 	.byte	0x04, 0x11
        /*0032*/ 	.short	(.L_28 - .L_27)
	.align		4
.L_27:
        /*0034*/ 	.word	index@(_ZN7cutlass13device_kernelINS_4gemm6kernel13GemmUniversalIN4cute5tupleIJiiiiEEENS1_10collective13CollectiveMmaINS1_35MainloopSm100TmaUmmaWarpSpecializedILi10ELi2ELi4ENS5_IJNS4_1CILi2EEENSA_ILi1EEESC_EEEEENS5_IJNSA_ILi64EEENSA_ILi256EEESF_EEEaNS5_IJlSC_lEEEaSI_NS4_8TiledMMAINS4_8MMA_AtomIJNS4_15SM100_MMA_S8_SSIaaiLi64ELi256ELNS4_4UMMA5MajorE0ELSN_0ELNSM_8SaturateE0EEEEEENS4_6LayoutINS5_IJSC_SC_SC_EEENS5_IJNSA_ILi0EEEST_ST_EEEEENS5_IJNS4_10UnderscoreESW_SW_EEEEENS4_13SM90_TMA_LOADENS4_14ComposedLayoutINS4_7SwizzleILi2ELi4ELi3EEENS4_18smem_ptr_flag_bitsILi8EEENSR_INS5_IJNSA_ILi8EEESF_EEENS5_IJSF_SC_EEEEEEEvNS4_8identityENS4_23SM90_TMA_LOAD_MULTICASTES19_vS1A_EENS_8epilogue10collective18CollectiveEpilogueINS1D_23Sm100TmaWarpSpecializedILi4ELi2ELi32ELb0ELb0EEEJSH_NS5_IJNSR_ISF_SC_EES1I_EEEaSI_aSI_NS1D_6fusion15FusionCallbacksIS1H_NS1K_17LinearCombinationIaiaiLNS_15FloatRoundStyleE2EEESH_S1J_JEEENS4_5SM1004TMEM4LOAD26SM100_TMEM_LOAD_16dp32b32xESZ_S19_NS4_39AutoVectorizingCopyWithAssumedAlignmentILi128EEENS4_14SM90_TMA_STOREES19_S1V_S1V_EEEvvEEEEvNT_6ParamsE)
        /*0038*/ 	.word	0x00000000


	//----- nvinfo : EIATTR_MIN_STACK_SIZE
	.align		4
.L_28:
        /*003c*/ 	.byte	0x04, 0x12
        /*003e*/ 	.short	(.L_30 - .L_29)
	.align		4
.L_29:
        /*0040*/ 	.word	index@(_ZN7cutlass13device_kernelINS_4gemm6kernel13GemmUniversalIN4cute5tupleIJiiiiEEENS1_10collective13CollectiveMmaINS1_35MainloopSm100TmaUmmaWarpSpecializedILi10ELi2ELi4ENS5_IJNS4_1CILi2EEENSA_ILi1EEESC_EEEEENS5_IJNSA_ILi64EEENSA_ILi256EEESF_EEEaNS5_IJlSC_lEEEaSI_NS4_8TiledMMAINS4_8MMA_AtomIJNS4_15SM100_MMA_S8_SSIaaiLi64ELi256ELNS4_4UMMA5MajorE0ELSN_0ELNSM_8SaturateE0EEEEEENS4_6LayoutINS5_IJSC_SC_SC_EEENS5_IJNSA_ILi0EEEST_ST_EEEEENS5_IJNS4_10UnderscoreESW_SW_EEEEENS4_13SM90_TMA_LOADENS4_14ComposedLayoutINS4_7SwizzleILi2ELi4ELi3EEENS4_18smem_ptr_flag_bitsILi8EEENSR_INS5_IJNSA_ILi8EEESF_EEENS5_IJSF_SC_EEEEEEEvNS4_8identityENS4_23SM90_TMA_LOAD_MULTICASTES19_vS1A_EENS_8epilogue10collective18CollectiveEpilogueINS1D_23Sm100TmaWarpSpecializedILi4ELi2ELi32ELb0ELb0EEEJSH_NS5_IJNSR_ISF_SC_EES1I_EEEaSI_aSI_NS1D_6fusion15FusionCallbacksIS1H_NS1K_17LinearCombinationIaiaiLNS_15FloatRoundStyleE2EEESH_S1J_JEEENS4_5SM1004TMEM4LOAD26SM100_TMEM_LOAD_16dp32b32xESZ_S19_NS4_39AutoVectorizingCopyWithAssumedAlignmentILi128EEENS4_14SM90_TMA_STOREES19_S1V_S1V_EEEvvEEEEvNT_6ParamsE)
        /*0044*/ 	.word	0x00000000
.L_30:


//--------------------- .nv.compat                --------------------------
	.section	.nv.compat,"",@"SHT_CUDA_COMPAT_INFO"
	.align	4
        /*0000*/ 	.byte	0x02, 0x09, 0x01, 0x00, 0x02, 0x02, 0x03, 0x00, 0x02, 0x05, 0x06, 0x00, 0x03, 0x07, 0x01, 0x01
        /*0010*/ 	.byte	0x02, 0x03, 0x01, 0x00, 0x02, 0x06, 0x01, 0x00, 0x04, 0x0b, 0x08, 0x00, 0x01, 0x00, 0x00, 0x00
        /*0020*/ 	.byte	0x00, 0x00, 0x00, 0x00


//--------------------- .nv.info._ZN7cutlass13device_kernelINS_4gemm6kernel13GemmUniversalIN4cute5tupleIJiiiiEEENS1_10collective13CollectiveMmaINS1_35MainloopSm100TmaUmmaWarpSpecializedILi10ELi2ELi4ENS5_IJNS4_1CILi2EEENSA_ILi1EEESC_EEEEENS5_IJNSA_ILi64EEENSA_ILi256EEESF_EEEaNS5_IJlSC_lEEEaSI_NS4_8TiledMMAINS4_8MMA_AtomIJNS4_15SM100_MMA_S8_SSIaaiLi64ELi256ELNS4_4UMMA5MajorE0ELSN_0ELNSM_8SaturateE0EEEEEENS4_6LayoutINS5_IJSC_SC_SC_EEENS5_IJNSA_ILi0EEEST_ST_EEEEENS5_IJNS4_10UnderscoreESW_SW_EEEEENS4_13SM90_TMA_LOADENS4_14ComposedLayoutINS4_7SwizzleILi2ELi4ELi3EEENS4_18smem_ptr_flag_bitsILi8EEENSR_INS5_IJNSA_ILi8EEESF_EEENS5_IJSF_SC_EEEEEEEvNS4_8identityENS4_23SM90_TMA_LOAD_MULTICASTES19_vS1A_EENS_8epilogue10collective18CollectiveEpilogueINS1D_23Sm100TmaWarpSpecializedILi4ELi2ELi32ELb0ELb0EEEJSH_NS5_IJNSR_ISF_SC_EES1I_EEEaSI_aSI_NS1D_6fusion15FusionCallbacksIS1H_NS1K_17LinearCombinationIaiaiLNS_15FloatRoundStyleE2EEESH_S1J_JEEENS4_5SM1004TMEM4LOAD26SM100_TMEM_LOAD_16dp32b32xESZ_S19_NS4_39AutoVectorizingCopyWithAssumedAlignmentILi128EEENS4_14SM90_TMA_STOREES19_S1V_S1V_EEEvvEEEEvNT_6ParamsE --------------------------
	.section	.nv.info._ZN7cutlass13device_kernelINS_4gemm6kernel13GemmUniversalIN4cute5tupleIJiiiiEEENS1_10collective13CollectiveMmaINS1_35MainloopSm100TmaUmmaWarpSpecializedILi10ELi2ELi4ENS5_IJNS4_1CILi2EEENSA_ILi1EEESC_EEEEENS5_IJNSA_ILi64EEENSA_ILi256EEESF_EEEaNS5_IJlSC_lEEEaSI_NS4_8TiledMMAINS4_8MMA_AtomIJNS4_15SM100_MMA_S8_SSIaaiLi64ELi256ELNS4_4UMMA5MajorE0ELSN_0ELNSM_8SaturateE0EEEEEENS4_6LayoutINS5_IJSC_SC_SC_EEENS5_IJNSA_ILi0EEEST_ST_EEEEENS5_IJNS4_10UnderscoreESW_SW_EEEEENS4_13SM90_TMA_LOADENS4_14ComposedLayoutINS4_7SwizzleILi2ELi4ELi3EEENS4_18smem_ptr_flag_bitsILi8EEENSR_INS5_IJNSA_ILi8EEESF_EEENS5_IJSF_SC_EEEEEEEvNS4_8identityENS4_23SM90_TMA_LOAD_MULTICASTES19_vS1A_EENS_8epilogue10collective18CollectiveEpilogueINS1D_23Sm100TmaWarpSpecializedILi4ELi2ELi32ELb0ELb0EEEJSH_NS5_IJNSR_ISF_SC_EES1I_EEEaSI_aSI_NS1D_6fusion15FusionCallbacksIS1H_NS1K_17LinearCombinationIaiaiLNS_15FloatRoundStyleE2EEESH_S1J_JEEENS4_5SM1004TMEM4LOAD26SM100_TMEM_LOAD_16dp32b32xESZ_S19_NS4_39AutoVectorizingCopyWithAssumedAlignmentILi128EEENS4_14SM90_TMA_STOREES19_S1V_S1V_EEEvvEEEEvNT_6ParamsE,"",@"SHT_CUDA_INFO"
	.sectionflags	@""
	.align	4


	//----- nvinfo : EIATTR_CUDA_API_VERSION
	.align		4
        /*0000*/ 	.byte	0x04, 0x37
        /*0002*/ 	.short	(.L_32 - .L_31)
.L_31:
        /*0004*/ 	.word	0x00000082


	//----- nvinfo : EIATTR_KPARAM_INFO
	.align		4
.L_32:
        /*0008*/ 	.byte	0x04, 0x17
        /*000a*/ 	.short	(.L_34 - .L_33)
.L_33:
        /*000c*/ 	.word	0x00000000
        /*0010*/ 	.short	0x0000
        /*0012*/ 	.short	0x0000
        /*0014*/ 	.byte	0x00, 0xf0, 0x01, 0x20


	//----- nvinfo : EIATTR_AT_ENTRY_FRAGMENTS
	.align		4
.L_34:
        /*0018*/ 	.byte	0x04, 0x4f
        /*001a*/ 	.short	(.L_36 - .L_35)


	//   ....[0]....
.L_35:
        /*001c*/ 	.word	0x00000006


	//----- nvinfo : EIATTR_RESERVED_SMEM_USED
	.align		4
.L_36:
        /*0020*/ 	.byte	0x01, 0x41
	.zero		2


	//----- nvinfo : EIATTR_SPARSE_MMA_MASK
	.align		4
        /*0024*/ 	.byte	0x03, 0x50
        /*0026*/ 	.short	0x0000


	//----- nvinfo : EIATTR_TCGEN05_1CTA_USED
	.align		4
        /*0028*/ 	.byte	0x01, 0x51
	.zero		2


	//----- nvinfo : EIATTR_MAXREG_COUNT
	.align		4
        /*002c*/ 	.byte	0x03, 0x1b
        /*002e*/ 	.short	0x00ff


	//----- nvinfo : EIATTR_NUM_BARRIERS
	.align		4
        /*0030*/ 	.byte	0x02, 0x4c
        /*0032*/ 	.byte	0x07
	.zero		1


	//----- nvinfo : EIATTR_EXTERNS
	.align		4
        /*0034*/ 	.byte	0x04, 0x0f
        /*0036*/ 	.short	(.L_38 - .L_37)


	//   ....[0]....
	.align		4
.L_37:
        /*0038*/ 	.word	index@(__assertfail)


	//----- nvinfo : EIATTR_MERCURY_ISA_VERSION
	.align		4
.L_38:
        /*003c*/ 	.byte	0x03, 0x5f
        /*003e*/ 	.short	0x0101


	//----- nvinfo : EIATTR_INT_WARP_WIDE_INSTR_OFFSETS
	.align		4
        /*0040*/ 	.byte	0x04, 0x31
        /*0042*/ 	.short	(.L_40 - .L_39)


	//   ....[0]....
.L_39:
        /*0044*/ 	.word	0x00004030


	//   ....[1]....
        /*0048*/ 	.word	0x00004060


	//   ....[2]....
        /*004c*/ 	.word	0x00004080


	//   ....[3]....
        /*0050*/ 	.word	0x00004c50


	//   ....[4]....
        /*0054*/ 	.word	0x00004cb0


	//   ....[5]....
        /*0058*/ 	.word	0x00004da0


	//   ....[6]....
        /*005c*/ 	.word	0x00004e20


	//   ....[7]....
        /*0060*/ 	.word	0x00004f20


	//   ....[8]....
        /*0064*/ 	.word	0x00004fb0


	//   ....[9]....
        /*0068*/ 	.word	0x000050b0


	//   ....[10]....
        /*006c*/ 	.word	0x00005160


	//----- nvinfo : EIATTR_COOP_GROUP_MASK_REGIDS
	.align		4
.L_40:
        /*0070*/ 	.byte	0x04, 0x29
        /*0072*/ 	.short	(.L_42 - .L_41)


	//   ....[0]....
.L_41:
        /*0074*/ 	.word	0xffffffff


	//   ....[1]....
        /*0078*/ 	.word	0xffffffff


	//   ....[2]....
        /*007c*/ 	.word	0xffffffff


	//   ....[3]....
        /*0080*/ 	.word	0xffffffff


	//   ....[4]....
        /*0084*/ 	.word	0xffffffff


	//   ....[5]....
        /*0088*/ 	.word	0xffffffff


	//   ....[6]....
        /*008c*/ 	.word	0xffffffff


	//   ....[7]....
        /*0090*/ 	.word	0xffffffff


	//   ....[8]....
        /*0094*/ 	.word	0xffffffff


	//   ....[9]....
        /*0098*/ 	.word	0xffffffff


	//   ....[10]....
        /*009c*/ 	.word	0xffffffff


	//   ....[11]....
        /*00a0*/ 	.word	0xffffffff


	//   ....[12]....
        /*00a4*/ 	.word	0xffffffff


	//   ....[13]....
        /*00a8*/ 	.word	0xffffffff


	//----- nvinfo : EIATTR_COOP_GROUP_INSTR_OFFSETS
	.align		4
.L_42:
        /*00ac*/ 	.byte	0x04, 0x28
        /*00ae*/ 	.short	(.L_44 - .L_43)


	//   ....[0]....
.L_43:
        /*00b0*/ 	.word	0x00000080


	//   ....[1]....
        /*00b4*/ 	.word	0x000004f0


	//   ....[2]....
        /*00b8*/ 	.word	0x00000770


	//   ....[3]....
        /*00bc*/ 	.word	0x00000910


	//   ....[4]....
        /*00c0*/ 	.word	0x00000a10


	//   ....[5]....
        /*00c4*/ 	.word	0x00000b80


	//   ....[6]....
        /*00c8*/ 	.word	0x00000d20


	//   ....[7]....
        /*00cc*/ 	.word	0x00000ee0


	//   ....[8]....
        /*00d0*/ 	.word	0x000020e0


	//   ....[9]....
        /*00d4*/ 	.word	0x00003300


	//   ....[10]....
        /*00d8*/ 	.word	0x00003510


	//   ....[11]....
        /*00dc*/ 	.word	0x00003540


	//   ....[12]....
        /*00e0*/ 	.word	0x00003f10


	//   ....[13]....
        /*00e4*/ 	.word	0x00004140


	//----- nvinfo : EIATTR_VRC_CTA_INIT_COUNT
	.align		4
.L_44:
        /*00e8*/ 	.byte	0x02, 0x4a
        /*00ea*/ 	.byte	0x80
	.zero		1


	//----- nvinfo : EIATTR_SYSCALL_OFFSETS
	.align		4
        /*00ec*/ 	.byte	0x04, 0x46
        /*00ee*/ 	.short	(.L_46 - .L_45)


	//   ....[0]....
.L_45:
        /*00f0*/ 	.word	0x00005df0


	//   ....[1]....
        /*00f4*/ 	.word	0x00005f30


	//   ....[2]....
        /*00f8*/ 	.word	0x00006760


	//   ....[3]....
        /*00fc*/ 	.word	0x00007500


	//   ....[4]....
        /*0100*/ 	.word	0x00008250


	//   ....[5]....
        /*0104*/ 	.word	0x00008fc0


	//----- nvinfo : EIATTR_MBARRIER_INSTR_OFFSETS
	.align		4
.L_46:
        /*0108*/ 	.byte	0x04, 0x39
        /*010a*/ 	.short	(.L_48 - .L_47)


	//   ....[0]....
.L_47:
        /*010c*/ 	.word	0x00000610
        /*0110*/ 	.word	0x000000ff
        /*0114*/ 	.word	0x00000000
        /*0118*/ 	.short	0x0100
        /*011a*/ 	.byte	0x04
	.zero		1


	//   ....[1]....
        /*011c*/ 	.word	0x00000620
        /*0120*/ 	.word	0x000000ff
        /*0124*/ 	.word	0x00000050
        /*0128*/ 	.short	0x0100
        /*012a*/ 	.byte	0x04
	.zero		1


	//   ....[2]....
        /*012c*/ 	.word	0x00000630
        /*0130*/ 	.word	0x000000ff
        /*0134*/ 	.word	0x00000008
        /*0138*/ 	.short	0x0100
        /*013a*/ 	.byte	0x04
	.zero		1


	//   ....[3]....
        /*013c*/ 	.word	0x00000640
        /*0140*/ 	.word	0x000000ff
        /*0144*/ 	.word	0x00000058
        /*0148*/ 	.short	0x0100
        /*014a*/ 	.byte	0x04
	.zero		1


	//   ....[4]....
        /*014c*/ 	.word	0x00000650
        /*0150*/ 	.word	0x000000ff
        /*0154*/ 	.word	0x00000010
        /*0158*/ 	.short	0x0100
        /*015a*/ 	.byte	0x04
	.zero		1


	//   ....[5]....
        /*015c*/ 	.word	0x00000660
        /*0160*/ 	.word	0x000000ff
        /*0164*/ 	.word	0x00000060
        /*0168*/ 	.short	0x0100
        /*016a*/ 	.byte	0x04
	.zero		1


	//   ....[6]....
        /*016c*/ 	.word	0x00000670
        /*0170*/ 	.word	0x000000ff
        /*0174*/ 	.word	0x00000018
        /*0178*/ 	.short	0x0100
        /*017a*/ 	.byte	0x04
	.zero		1


	//   ....[7]....
        /*017c*/ 	.word	0x00000680
        /*0180*/ 	.word	0x000000ff
        /*0184*/ 	.word	0x00000068
        /*0188*/ 	.short	0x0100
        /*018a*/ 	.byte	0x04
	.zero		1


	//   ....[8]....
        /*018c*/ 	.word	0x00000690
        /*0190*/ 	.word	0x000000ff
        /*0194*/ 	.word	0x00000020
        /*0198*/ 	.short	0x0100
        /*019a*/ 	.byte	0x04
	.zero		1


	//   ....[9]....
        /*019c*/ 	.word	0x000006a0
        /*01a0*/ 	.word	0x000000ff
        /*01a4*/ 	.word	0x00000070
        /*01a8*/ 	.short	0x0100
        /*01aa*/ 	.byte	0x04
	.zero		1


	//   ....[10]....
        /*01ac*/ 	.word	0x000006b0
        /*01b0*/ 	.word	0x000000ff
        /*01b4*/ 	.word	0x00000028
        /*01b8*/ 	.short	0x0100
        /*01ba*/ 	.byte	0x04
	.zero		1


	//   ....[11]....
        /*01bc*/ 	.word	0x000006c0
        /*01c0*/ 	.word	0x000000ff
        /*01c4*/ 	.word	0x00000078
        /*01c8*/ 	.short	0x0100
        /*01ca*/ 	.byte	0x04
	.zero		1


	//   ....[12]....
        /*01cc*/ 	.word	0x000006d0
        /*01d0*/ 	.word	0x000000ff
        /*01d4*/ 	.word	0x00000030
        /*01d8*/ 	.short	0x0100
        /*01da*/ 	.byte	0x04
	.zero		1


	//   ....[13]....
        /*01dc*/ 	.word	0x000006e0
        /*01e0*/ 	.word	0x000000ff
        /*01e4*/ 	.word	0x00000080
        /*01e8*/ 	.short	0x0100
        /*01ea*/ 	.byte	0x04
	.zero		1


	//   ....[14]....
        /*01ec*/ 	.word	0x000006f0
        /*01f0*/ 	.word	0x000000ff
        /*01f4*/ 	.word	0x00000038
        /*01f8*/ 	.short	0x0100
        /*01fa*/ 	.byte	0x04
	.zero		1


	//   ....[15]....
        /*01fc*/ 	.word	0x00000700
        /*0200*/ 	.word	0x000000ff
        /*0204*/ 	.word	0x00000088
        /*0208*/ 	.short	0x0100
        /*020a*/ 	.byte	0x04
	.zero		1


	//   ....[16]....
        /*020c*/ 	.word	0x00000710
        /*0210*/ 	.word	0x000000ff
        /*0214*/ 	.word	0x00000040
        /*0218*/ 	.short	0x0100
        /*021a*/ 	.byte	0x04
	.zero		1


	//   ....[17]....
        /*021c*/ 	.word	0x00000720
        /*0220*/ 	.word	0x000000ff
        /*0224*/ 	.word	0x00000090
        /*0228*/ 	.short	0x0100
        /*022a*/ 	.byte	0x04
	.zero		1


	//   ....[18]....
        /*022c*/ 	.word	0x00000730
        /*0230*/ 	.word	0x000000ff
        /*0234*/ 	.word	0x00000048
        /*0238*/ 	.short	0x0100
        /*023a*/ 	.byte	0x04
	.zero		1


	//   ....[19]....
        /*023c*/ 	.word	0x00000740
        /*0240*/ 	.word	0x000000ff
        /*0244*/ 	.word	0x00000098
        /*0248*/ 	.short	0x0100
        /*024a*/ 	.byte	0x04
	.zero		1


	//   ....[20]....
        /*024c*/ 	.word	0x00000880
        /*0250*/ 	.word	0x000000ff
        /*0254*/ 	.word	0x000000a0
        /*0258*/ 	.short	0x0100
        /*025a*/ 	.byte	0x04
	.zero		1


	//   ....[21]....
        /*025c*/ 	.word	0x00000890
        /*0260*/ 	.word	0x000000ff
        /*0264*/ 	.word	0x000000c0
        /*0268*/ 	.short	0x0100
        /*026a*/ 	.byte	0x04
	.zero		1


	//   ....[22]....
        /*026c*/ 	.word	0x000008a0
        /*0270*/ 	.word	0x000000ff
        /*0274*/ 	.word	0x000000a8
        /*0278*/ 	.short	0x0100
        /*027a*/ 	.byte	0x04
	.zero		1


	//   ....[23]....
        /*027c*/ 	.word	0x000008b0
        /*0280*/ 	.word	0x000000ff
        /*0284*/ 	.word	0x000000c8
        /*0288*/ 	.short	0x0100
        /*028a*/ 	.byte	0x04
	.zero		1


	//   ....[24]....
        /*028c*/ 	.word	0x000008c0
        /*0290*/ 	.word	0x000000ff
        /*0294*/ 	.word	0x000000b0
        /*0298*/ 	.short	0x0100
        /*029a*/ 	.byte	0x04
	.zero		1


	//   ....[25]....
        /*029c*/ 	.word	0x000008d0
        /*02a0*/ 	.word	0x000000ff
        /*02a4*/ 	.word	0x000000d0
        /*02a8*/ 	.short	0x0100
        /*02aa*/ 	.byte	0x04
	.zero		1


	//   ....[26]....
        /*02ac*/ 	.word	0x000008e0
        /*02b0*/ 	.word	0x000000ff
        /*02b4*/ 	.word	0x000000b8
        /*02b8*/ 	.short	0x0100
        /*02ba*/ 	.byte	0x04
	.zero		1


	//   ....[27]....
        /*02bc*/ 	.word	0x000008f0
        /*02c0*/ 	.word	0x000000ff
        /*02c4*/ 	.word	0x000000d8
        /*02c8*/ 	.short	0x0100
        /*02ca*/ 	.byte	0x04
	.zero		1


	//   ....[28]....
        /*02cc*/ 	.word	0x000009e0
        /*02d0*/ 	.word	0x000000ff
        /*02d4*/ 	.word	0x000000e0
        /*02d8*/ 	.short	0x0100
        /*02da*/ 	.byte	0x06
	.zero		1


	//   ....[29]....
        /*02dc*/ 	.word	0x000009f0
        /*02e0*/ 	.word	0x000000ff
        /*02e4*/ 	.word	0x000000e8
        /*02e8*/ 	.short	0x0100
        /*02ea*/ 	.byte	0x06
	.zero		1


	//   ....[30]....
        /*02ec*/ 	.word	0x00000b30
        /*02f0*/ 	.word	0x000000ff
        /*02f4*/ 	.word	0x000000f0
        /*02f8*/ 	.short	0x0100
        /*02fa*/ 	.byte	0x06
	.zero		1


	//   ....[31]....
        /*02fc*/ 	.word	0x00000b40
        /*0300*/ 	.word	0x000000ff
        /*0304*/ 	.word	0x00000100
        /*0308*/ 	.short	0x0100
        /*030a*/ 	.byte	0x06
	.zero		1


	//   ....[32]....
        /*030c*/ 	.word	0x00000b50
        /*0310*/ 	.word	0x000000ff
        /*0314*/ 	.word	0x000000f8
        /*0318*/ 	.short	0x0100
        /*031a*/ 	.byte	0x06
	.zero		1


	//   ....[33]....
        /*031c*/ 	.word	0x00000b60
        /*0320*/ 	.word	0x000000ff
        /*0324*/ 	.word	0x00000108
        /*0328*/ 	.short	0x0100
        /*032a*/ 	.byte	0x06
	.zero		1


	//   ....[34]....
        /*032c*/ 	.word	0x00000c90
        /*0330*/ 	.word	0x000000ff
        /*0334*/ 	.word	0x00000110
        /*0338*/ 	.short	0x0100
        /*033a*/ 	.byte	0x04
	.zero		1


	//   ....[35]....
        /*033c*/ 	.word	0x00000ca0
        /*0340*/ 	.word	0x000000ff
        /*0344*/ 	.word	0x00000130
        /*0348*/ 	.short	0x0100
        /*034a*/ 	.byte	0x04
	.zero		1


	//   ....[36]....
        /*034c*/ 	.word	0x00000cb0
        /*0350*/ 	.word	0x000000ff
        /*0354*/ 	.word	0x00000118
        /*0358*/ 	.short	0x0100
        /*035a*/ 	.byte	0x04
	.zero		1


	//   ....[37]....
        /*035c*/ 	.word	0x00000cc0
        /*0360*/ 	.word	0x000000ff
        /*0364*/ 	.word	0x00000138
        /*0368*/ 	.short	0x0100
        /*036a*/ 	.byte	0x04
	.zero		1


	//   ....[38]....
        /*036c*/ 	.word	0x00000cd0
        /*0370*/ 	.word	0x000000ff
        /*0374*/ 	.word	0x00000120
        /*0378*/ 	.short	0x0100
        /*037a*/ 	.byte	0x04
	.zero		1


	//   ....[39]....
        /*037c*/ 	.word	0x00000ce0
        /*0380*/ 	.word	0x000000ff
        /*0384*/ 	.word	0x00000140
        /*0388*/ 	.short	0x0100
        /*038a*/ 	.byte	0x04
	.zero		1


	//   ....[40]....
        /*038c*/ 	.word	0x00000cf0
        /*0390*/ 	.word	0x000000ff
        /*0394*/ 	.word	0x00000128
        /*0398*/ 	.short	0x0100
        /*039a*/ 	.byte	0x04
	.zero		1


	//   ....[41]....
        /*039c*/ 	.word	0x00000d00
        /*03a0*/ 	.word	0x000000ff
        /*03a4*/ 	.word	0x00000148
        /*03a8*/ 	.short	0x0100
        /*03aa*/ 	.byte	0x04
	.zero		1


	//   ....[42]....
        /*03ac*/ 	.word	0x00000df0
        /*03b0*/ 	.word	0x000000ff
        /*03b4*/ 	.word	0x00000150
        /*03b8*/ 	.short	0x0100
        /*03ba*/ 	.byte	0x04
	.zero		1


	//   ....[43]....
        /*03bc*/ 	.word	0x00000e00
        /*03c0*/ 	.word	0x000000ff
        /*03c4*/ 	.word	0x00000160
        /*03c8*/ 	.short	0x0100
        /*03ca*/ 	.byte	0x04
	.zero		1


	//   ....[44]....
        /*03cc*/ 	.word	0x00000e10
        /*03d0*/ 	.word	0x000000ff
        /*03d4*/ 	.word	0x00000158
        /*03d8*/ 	.short	0x0100
        /*03da*/ 	.byte	0x04
	.zero		1


	//   ....[45]....
        /*03dc*/ 	.word	0x00000e20
        /*03e0*/ 	.word	0x000000ff
        /*03e4*/ 	.word	0x00000168
        /*03e8*/ 	.short	0x0100
        /*03ea*/ 	.byte	0x04
	.zero		1


	//   ....[46]....
        /*03ec*/ 	.word	0x00001960
        /*03f0*/ 	.word	0x00000000
        /*03f4*/ 	.word	0x00000160
        /*03f8*/ 	.short	0x010a
        /*03fa*/ 	.byte	0xff
	.zero		1


	//   ....[47]....
        /*03fc*/ 	.word	0x00001990
        /*0400*/ 	.word	0x00000000
        /*0404*/ 	.word	0x00000150
        /*0408*/ 	.short	0x0101
        /*040a*/ 	.byte	0xff
	.zero		1


	//   ....[48]....
        /*040c*/ 	.word	0x00001a60
        /*0410*/ 	.word	0x000000ff
        /*0414*/ 	.word	0x00000050
        /*0418*/ 	.short	0x010a
        /*041a*/ 	.byte	0x04
	.zero		1


	//   ....[49]....
        /*041c*/ 	.word	0x00001ae0
        /*0420*/ 	.word	0x000000ff
        /*0424*/ 	.word	0x00000050
        /*0428*/ 	.short	0x010a
        /*042a*/ 	.byte	0x21
	.zero		1


	//   ....[50]....
        /*042c*/ 	.word	0x00001c70
        /*0430*/ 	.word	0x000000ff
        /*0434*/ 	.word	0x00000050
        /*0438*/ 	.short	0x010a
        /*043a*/ 	.byte	0x08
	.zero		1


	//   ....[51]....
        /*043c*/ 	.word	0x00001d90
        /*0440*/ 	.word	0x000000ff
        /*0444*/ 	.word	0x000000e8
        /*0448*/ 	.short	0x0101
        /*044a*/ 	.byte	0x06
	.zero		1


	//   ....[52]....
        /*044c*/ 	.word	0x00001db0
        /*0450*/ 	.word	0x000000ff
        /*0454*/ 	.word	0x00000050
        /*0458*/ 	.short	0x010a
        /*045a*/ 	.byte	0x04
	.zero		1


	//   ....[53]....
        /*045c*/ 	.word	0x00001e30
        /*0460*/ 	.word	0x000000ff
        /*0464*/ 	.word	0x00000050
        /*0468*/ 	.short	0x010a
        /*046a*/ 	.byte	0x11
	.zero		1


	//   ....[54]....
        /*046c*/ 	.word	0x00002040
        /*0470*/ 	.word	0x000000ff
        /*0474*/ 	.word	0x00000050
        /*0478*/ 	.short	0x010a
        /*047a*/ 	.byte	0x07
	.zero		1


	//   ....[55]....
        /*047c*/ 	.word	0x00002110
        /*0480*/ 	.word	0x00000003
        /*0484*/ 	.word	0x000000f0
        /*0488*/ 	.short	0x010a
        /*048a*/ 	.byte	0xff
	.zero		1


	//   ....[56]....
        /*048c*/ 	.word	0x00002260
        /*0490*/ 	.word	0x00000000
        /*0494*/ 	.word	0x00000000
        /*0498*/ 	.short	0x0101
        /*049a*/ 	.byte	0xff
	.zero		1


	//   ....[57]....
        /*049c*/ 	.word	0x00002820
        /*04a0*/ 	.word	0x000000ff
        /*04a4*/ 	.word	0x00000000
        /*04a8*/ 	.short	0x010a
        /*04aa*/ 	.byte	0x04
	.zero		1


	//   ....[58]....
        /*04ac*/ 	.word	0x000028b0
        /*04b0*/ 	.word	0x000000ff
        /*04b4*/ 	.word	0x00000000
        /*04b8*/ 	.short	0x010a
        /*04ba*/ 	.byte	0x05
	.zero		1


	//   ....[59]....
        /*04bc*/ 	.word	0x00002940
        /*04c0*/ 	.word	0x000000ff
        /*04c4*/ 	.word	0x00000000
        /*04c8*/ 	.short	0x010a
        /*04ca*/ 	.byte	0x05
	.zero		1


	//   ....[60]....
        /*04cc*/ 	.word	0x000029d0
        /*04d0*/ 	.word	0x000000ff
        /*04d4*/ 	.word	0x00000000
        /*04d8*/ 	.short	0x010a
        /*04da*/ 	.byte	0x05
	.zero		1


	//   ....[61]....
        /*04dc*/ 	.word	0x00002a60
        /*04e0*/ 	.word	0x000000ff
        /*04e4*/ 	.word	0x00000000
        /*04e8*/ 	.short	0x010a
        /*04ea*/ 	.byte	0x05
	.zero		1


	//   ....[62]....
        /*04ec*/ 	.word	0x00002af0
        /*04f0*/ 	.word	0x000000ff
        /*04f4*/ 	.word	0x00000000
        /*04f8*/ 	.short	0x010a
        /*04fa*/ 	.byte	0x05
	.zero		1


	//   ....[63]....
        /*04fc*/ 	.word	0x00002b80
        /*0500*/ 	.word	0x000000ff
        /*0504*/ 	.word	0x00000000
        /*0508*/ 	.short	0x010a
        /*050a*/ 	.byte	0x05
	.zero		1


	//   ....[64]....
        /*050c*/ 	.word	0x00002c10
        /*0510*/ 	.word	0x000000ff
        /*0514*/ 	.word	0x00000000
        /*0518*/ 	.short	0x010a
        /*051a*/ 	.byte	0x05
	.zero		1


	//   ....[65]....
        /*051c*/ 	.word	0x00002ca0
        /*0520*/ 	.word	0x000000ff
        /*0524*/ 	.word	0x00000000
        /*0528*/ 	.short	0x010a
        /*052a*/ 	.byte	0x05
	.zero		1


	//   ....[66]....
        /*052c*/ 	.word	0x00002d40
        /*0530*/ 	.word	0x00000000
        /*0534*/ 	.word	0x00000000
        /*0538*/ 	.short	0x010a
        /*053a*/ 	.byte	0xff
	.zero		1


	//   ....[67]....
        /*053c*/ 	.word	0x00002e60
        /*0540*/ 	.word	0x00000002
        /*0544*/ 	.word	0x00000150
        /*0548*/ 	.short	0x010a
        /*054a*/ 	.byte	0xff
	.zero		1


	//   ....[68]....
        /*054c*/ 	.word	0x00002ed0
        /*0550*/ 	.word	0x00000002
        /*0554*/ 	.word	0x00000000
        /*0558*/ 	.short	0x0101
        /*055a*/ 	.byte	0xff
	.zero		1


	//   ....[69]....
        /*055c*/ 	.word	0x00002ef0
        /*0560*/ 	.word	0x000000ff
        /*0564*/ 	.word	0x00000100
        /*0568*/ 	.short	0x010a
        /*056a*/ 	.byte	0x04
	.zero		1


	//   ....[70]....
        /*056c*/ 	.word	0x00003010
        /*0570*/ 	.word	0x00000002
        /*0574*/ 	.word	0x000000f0
        /*0578*/ 	.short	0x010a
        /*057a*/ 	.byte	0xff
	.zero		1


	//   ....[71]....
        /*057c*/ 	.word	0x00003110
        /*0580*/ 	.word	0x00000002
        /*0584*/ 	.word	0x00000000
        /*0588*/ 	.short	0x0101
        /*058a*/ 	.byte	0xff
	.zero		1


	//   ....[72]....
        /*058c*/ 	.word	0x000031a0
        /*0590*/ 	.word	0x000000ff
        /*0594*/ 	.word	0x00000100
        /*0598*/ 	.short	0x0106
        /*059a*/ 	.byte	0x04
	.zero		1


	//   ....[73]....
        /*059c*/ 	.word	0x000031c0
        /*05a0*/ 	.word	0x000000ff
        /*05a4*/ 	.word	0x00000100
        /*05a8*/ 	.short	0x010a
        /*05aa*/ 	.byte	0x04
	.zero		1


	//   ....[74]....
        /*05ac*/ 	.word	0x00003250
        /*05b0*/ 	.word	0x000000ff
        /*05b4*/ 	.word	0x00000100
        /*05b8*/ 	.short	0x0106
        /*05ba*/ 	.byte	0x07
	.zero		1


	//   ....[75]....
        /*05bc*/ 	.word	0x00003290
        /*05c0*/ 	.word	0x00000000
        /*05c4*/ 	.word	0x00000100
        /*05c8*/ 	.short	0x010a
        /*05ca*/ 	.byte	0xff
	.zero		1


	//   ....[76]....
        /*05cc*/ 	.word	0x000037a0
        /*05d0*/ 	.word	0x00000000
        /*05d4*/ 	.word	0x000000f0
        /*05d8*/ 	.short	0x010a
        /*05da*/ 	.byte	0xff
	.zero		1


	//   ....[77]....
        /*05dc*/ 	.word	0x000038a0
        /*05e0*/ 	.word	0x00000003
        /*05e4*/ 	.word	0x00000000
        /*05e8*/ 	.short	0x0101
        /*05ea*/ 	.byte	0xff
	.zero		1


	//   ....[78]....
        /*05ec*/ 	.word	0x000038b0
        /*05f0*/ 	.word	0x000000ff
        /*05f4*/ 	.word	0x00000000
        /*05f8*/ 	.short	0x010a
        /*05fa*/ 	.byte	0x04
	.zero		1


	//   ....[79]....
        /*05fc*/ 	.word	0x00003930
        /*0600*/ 	.word	0x000000ff
        /*0604*/ 	.word	0x00000130
        /*0608*/ 	.short	0x010a
        /*060a*/ 	.byte	0x17
	.zero		1


	//   ....[80]....
        /*060c*/ 	.word	0x00003a10
        /*0610*/ 	.word	0x000000ff
        /*0614*/ 	.word	0x00000000
        /*0618*/ 	.short	0x010a
        /*061a*/ 	.byte	0x05
	.zero		1


	//   ....[81]....
        /*061c*/ 	.word	0x00003b50
        /*0620*/ 	.word	0x000000ff
        /*0624*/ 	.word	0x00000000
        /*0628*/ 	.short	0x010a
        /*062a*/ 	.byte	0x04
	.zero		1


	//   ....[82]....
        /*062c*/ 	.word	0x00003d40
        /*0630*/ 	.word	0x000000ff
        /*0634*/ 	.word	0x00000000
        /*0638*/ 	.short	0x010a
        /*063a*/ 	.byte	0x04
	.zero		1


	//   ....[83]....
        /*063c*/ 	.word	0x00003dd0
        /*0640*/ 	.word	0x000000ff
        /*0644*/ 	.word	0x00000000
        /*0648*/ 	.short	0x010a
        /*064a*/ 	.byte	0x05
	.zero		1


	//   ....[84]....
        /*064c*/ 	.word	0x00003e60
        /*0650*/ 	.word	0x000000ff
        /*0654*/ 	.word	0x00000000
        /*0658*/ 	.short	0x010a
        /*065a*/ 	.byte	0x05
	.zero		1


	//   ....[85]....
        /*065c*/ 	.word	0x00003ef0
        /*0660*/ 	.word	0x000000ff
        /*0664*/ 	.word	0x00000000
        /*0668*/ 	.short	0x010a
        /*066a*/ 	.byte	0x04
	.zero		1


	//   ....[86]....
        /*066c*/ 	.word	0x00004410
        /*0670*/ 	.word	0x00000008
        /*0674*/ 	.word	0x000000f0
        /*0678*/ 	.short	0x010a
        /*067a*/ 	.byte	0xff
	.zero		1


	//   ....[87]....
        /*067c*/ 	.word	0x00004580
        /*0680*/ 	.word	0x00000000
        /*0684*/ 	.word	0x00000000
        /*0688*/ 	.short	0x0101
        /*068a*/ 	.byte	0xff
	.zero		1


	//   ....[88]....
        /*068c*/ 	.word	0x00004a60
        /*0690*/ 	.word	0x000000ff
        /*0694*/ 	.word	0x000000e8
        /*0698*/ 	.short	0x010a
        /*069a*/ 	.byte	0x15
	.zero		1


	//   ....[89]....
        /*069c*/ 	.word	0x00004bf0
        /*06a0*/ 	.word	0x000000ff
        /*06a4*/ 	.word	0x000000c0
        /*06a8*/ 	.short	0x010a
        /*06aa*/ 	.byte	0x15
	.zero		1


	//   ....[90]....
        /*06ac*/ 	.word	0x00004d40
        /*06b0*/ 	.word	0x000000ff
        /*06b4*/ 	.word	0x000000a0
        /*06b8*/ 	.short	0x010b
        /*06ba*/ 	.byte	0x15
	.zero		1


	//   ....[91]....
        /*06bc*/ 	.word	0x00004d60
        /*06c0*/ 	.word	0x000000ff
        /*06c4*/ 	.word	0x00000000
        /*06c8*/ 	.short	0x0101
        /*06ca*/ 	.byte	0x04
	.zero		1


	//   ....[92]....
        /*06cc*/ 	.word	0x00004d70
        /*06d0*/ 	.word	0x000000ff
        /*06d4*/ 	.word	0x000000c8
        /*06d8*/ 	.short	0x010a
        /*06da*/ 	.byte	0x15
	.zero		1


	//   ....[93]....
        /*06dc*/ 	.word	0x00004ec0
        /*06e0*/ 	.word	0x000000ff
        /*06e4*/ 	.word	0x000000a8
        /*06e8*/ 	.short	0x010b
        /*06ea*/ 	.byte	0x15
	.zero		1


	//   ....[94]....
        /*06ec*/ 	.word	0x00004ee0
        /*06f0*/ 	.word	0x000000ff
        /*06f4*/ 	.word	0x00000000
        /*06f8*/ 	.short	0x0101
        /*06fa*/ 	.byte	0x04
	.zero		1


	//   ....[95]....
        /*06fc*/ 	.word	0x00004ef0
        /*0700*/ 	.word	0x000000ff
        /*0704*/ 	.word	0x000000d0
        /*0708*/ 	.short	0x010a
        /*070a*/ 	.byte	0x15
	.zero		1


	//   ....[96]....
        /*070c*/ 	.word	0x00005050
        /*0710*/ 	.word	0x000000ff
        /*0714*/ 	.word	0x000000b0
        /*0718*/ 	.short	0x010b
        /*071a*/ 	.byte	0x15
	.zero		1


	//   ....[97]....
        /*071c*/ 	.word	0x00005070
        /*0720*/ 	.word	0x000000ff
        /*0724*/ 	.word	0x00000000
        /*0728*/ 	.short	0x0101
        /*072a*/ 	.byte	0x04
	.zero		1


	//   ....[98]....
        /*072c*/ 	.word	0x00005080
        /*0730*/ 	.word	0x000000ff
        /*0734*/ 	.word	0x000000d8
        /*0738*/ 	.short	0x010a
        /*073a*/ 	.byte	0x15
	.zero		1


	//   ....[99]....
        /*073c*/ 	.word	0x00005280
        /*0740*/ 	.word	0x000000ff
        /*0744*/ 	.word	0x000000b8
        /*0748*/ 	.short	0x010b
        /*074a*/ 	.byte	0x15
	.zero		1


	//   ....[100]....
        /*074c*/ 	.word	0x00005290
        /*0750*/ 	.word	0x000000ff
        /*0754*/ 	.word	0x00000000
        /*0758*/ 	.short	0x0101
        /*075a*/ 	.byte	0x2b
	.zero		1


	//   ....[101]....
        /*075c*/ 	.word	0x000052c0
        /*0760*/ 	.word	0x000000ff
        /*0764*/ 	.word	0x000000c0
        /*0768*/ 	.short	0x010a
        /*076a*/ 	.byte	0x15
	.zero		1


	//   ....[102]....
        /*076c*/ 	.word	0x000052e0
        /*0770*/ 	.word	0x000000ff
        /*0774*/ 	.word	0x000000c8
        /*0778*/ 	.short	0x010a
        /*077a*/ 	.byte	0x15
	.zero		1


	//   ....[103]....
        /*077c*/ 	.word	0x00005300
        /*0780*/ 	.word	0x000000ff
        /*0784*/ 	.word	0x000000d0
        /*0788*/ 	.short	0x010a
        /*078a*/ 	.byte	0x15
	.zero		1


	//   ....[104]....
        /*078c*/ 	.word	0x00005340
        /*0790*/ 	.word	0x00000000
        /*0794*/ 	.word	0x000000d8
        /*0798*/ 	.short	0x010a
        /*079a*/ 	.byte	0xff
	.zero		1


	//   ....[105]....
        /*079c*/ 	.word	0x00005680
        /*07a0*/ 	.word	0x00000003
        /*07a4*/ 	.word	0x000000f0
        /*07a8*/ 	.short	0x010a
        /*07aa*/ 	.byte	0xff
	.zero		1


	//   ....[106]....
        /*07ac*/ 	.word	0x00005800
        /*07b0*/ 	.word	0x00000000
        /*07b4*/ 	.word	0x00000000
        /*07b8*/ 	.short	0x0101
        /*07ba*/ 	.byte	0xff
	.zero		1


	//   ....[107]....
        /*07bc*/ 	.word	0x00006320
        /*07c0*/ 	.word	0x00000002
        /*07c4*/ 	.word	0x000000a0
        /*07c8*/ 	.short	0x010a
        /*07ca*/ 	.byte	0xff
	.zero		1


	//   ....[108]....
        /*07cc*/ 	.word	0x00006360
        /*07d0*/ 	.word	0x00000034
        /*07d4*/ 	.word	0x00000110
        /*07d8*/ 	.short	0x010a
        /*07da*/ 	.byte	0xff
	.zero		1


	//   ....[109]....
        /*07dc*/ 	.word	0x000064a0
        /*07e0*/ 	.word	0x00000002
        /*07e4*/ 	.word	0x000000a0
        /*07e8*/ 	.short	0x010a
        /*07ea*/ 	.byte	0xff
	.zero		1


	//   ....[110]....
        /*07ec*/ 	.word	0x000065c0
        /*07f0*/ 	.word	0x00000000
        /*07f4*/ 	.word	0x00000000
        /*07f8*/ 	.short	0x0101
        /*07fa*/ 	.byte	0xff
	.zero		1


	//   ....[111]....
        /*07fc*/ 	.word	0x00006640
        /*0800*/ 	.word	0x00000034
        /*0804*/ 	.word	0x00000110
        /*0808*/ 	.short	0x010a
        /*080a*/ 	.byte	0xff
	.zero		1


	//   ....[112]....
        /*080c*/ 	.word	0x000071b0
        /*0810*/ 	.word	0x00000000
        /*0814*/ 	.word	0x000000a0
        /*0818*/ 	.short	0x010a
        /*081a*/ 	.byte	0xff
	.zero		1


	//   ....[113]....
        /*081c*/ 	.word	0x00007260
        /*0820*/ 	.word	0x00000000
        /*0824*/ 	.word	0x000000a0
        /*0828*/ 	.short	0x010a
        /*082a*/ 	.byte	0xff
	.zero		1


	//   ....[114]....
        /*082c*/ 	.word	0x00007380
        /*0830*/ 	.word	0x00000000
        /*0834*/ 	.word	0x00000000
        /*0838*/ 	.short	0x0101
        /*083a*/ 	.byte	0xff
	.zero		1


	//   ....[115]....
        /*083c*/ 	.word	0x00007ef0
        /*0840*/ 	.word	0x00000000
        /*0844*/ 	.word	0x000000a0
        /*0848*/ 	.short	0x010a
        /*084a*/ 	.byte	0xff
	.zero		1


	//   ....[116]....
        /*084c*/ 	.word	0x00007fa0
        /*0850*/ 	.word	0x00000000
        /*0854*/ 	.word	0x000000a0
        /*0858*/ 	.short	0x010a
        /*085a*/ 	.byte	0xff
	.zero		1


	//   ....[117]....
        /*085c*/ 	.word	0x000080d0
        /*0860*/ 	.word	0x00000000
        /*0864*/ 	.word	0x00000000
        /*0868*/ 	.short	0x0101
        /*086a*/ 	.byte	0xff
	.zero		1


	//   ....[118]....
        /*086c*/ 	.word	0x00008c70
        /*0870*/ 	.word	0x00000000
        /*0874*/ 	.word	0x000000a0
        /*0878*/ 	.short	0x010a
        /*087a*/ 	.byte	0xff
	.zero		1


	//   ....[119]....
        /*087c*/ 	.word	0x00008d20
        /*0880*/ 	.word	0x00000000
        /*0884*/ 	.word	0x000000a0
        /*0888*/ 	.short	0x010a
        /*088a*/ 	.byte	0xff
	.zero		1


	//   ....[120]....
        /*088c*/ 	.word	0x00008e40
        /*0890*/ 	.word	0x00000000
        /*0894*/ 	.word	0x00000000
        /*0898*/ 	.short	0x0101
        /*089a*/ 	.byte	0xff
	.zero		1


	//   ....[121]....
        /*089c*/ 	.word	0x00009250
        /*08a0*/ 	.word	0x000000ff
        /*08a4*/ 	.word	0x00000000
        /*08a8*/ 	.short	0x0101
        /*08aa*/ 	.byte	0x04
	.zero		1


	//   ....[122]....
        /*08ac*/ 	.word	0x00009b50
        /*08b0*/ 	.word	0x00000000
        /*08b4*/ 	.word	0x00000160
        /*08b8*/ 	.short	0x010a
        /*08ba*/ 	.byte	0xff
	.zero		1


	//   ....[123]....
        /*08bc*/ 	.word	0x00009bb0
        /*08c0*/ 	.word	0x00000000
        /*08c4*/ 	.word	0x00000050
        /*08c8*/ 	.short	0x010a
        /*08ca*/ 	.byte	0xff
	.zero		1


	//   ....[124]....
        /*08cc*/ 	.word	0x00009c10
        /*08d0*/ 	.word	0x00000000
        /*08d4*/ 	.word	0x00000050
        /*08d8*/ 	.short	0x010a
        /*08da*/ 	.byte	0xff
	.zero		1


	//   ....[125]....
        /*08dc*/ 	.word	0x00009c60
        /*08e0*/ 	.word	0x00000003
        /*08e4*/ 	.word	0x000000f0
        /*08e8*/ 	.short	0x010a
        /*08ea*/ 	.byte	0xff
	.zero		1


	//   ....[126]....
        /*08ec*/ 	.word	0x00009cc0
        /*08f0*/ 	.word	0x00000000
        /*08f4*/ 	.word	0x00000000
        /*08f8*/ 	.short	0x010a
        /*08fa*/ 	.byte	0xff
	.zero		1


	//   ....[127]....
        /*08fc*/ 	.word	0x00009d20
        /*0900*/ 	.word	0x00000000
        /*0904*/ 	.word	0x00000000
        /*0908*/ 	.short	0x010a
        /*090a*/ 	.byte	0xff
	.zero		1


	//   ....[128]....
        /*090c*/ 	.word	0x00009d80
        /*0910*/ 	.word	0x00000000
        /*0914*/ 	.word	0x00000000
        /*0918*/ 	.short	0x010a
        /*091a*/ 	.byte	0xff
	.zero		1


	//   ....[129]....
        /*091c*/ 	.word	0x00009de0
        /*0920*/ 	.word	0x00000000
        /*0924*/ 	.word	0x00000000
        /*0928*/ 	.short	0x010a
        /*092a*/ 	.byte	0xff
	.zero		1


	//   ....[130]....
        /*092c*/ 	.word	0x00009e40
        /*0930*/ 	.word	0x00000000
        /*0934*/ 	.word	0x00000000
        /*0938*/ 	.short	0x010a
        /*093a*/ 	.byte	0xff
	.zero		1


	//   ....[131]....
        /*093c*/ 	.word	0x00009ea0
        /*0940*/ 	.word	0x00000000
        /*0944*/ 	.word	0x00000000
        /*0948*/ 	.short	0x010a
        /*094a*/ 	.byte	0xff
	.zero		1


	//   ....[132]....
        /*094c*/ 	.word	0x00009f00
        /*0950*/ 	.word	0x00000000
        /*0954*/ 	.word	0x00000000
        /*0958*/ 	.short	0x010a
        /*095a*/ 	.byte	0xff
	.zero		1


	//   ....[133]....
        /*095c*/ 	.word	0x00009f60
        /*0960*/ 	.word	0x00000000
        /*0964*/ 	.word	0x00000000
        /*0968*/ 	.short	0x010a
        /*096a*/ 	.byte	0xff
	.zero		1


	//   ....[134]....
        /*096c*/ 	.word	0x00009fc0
        /*0970*/ 	.word	0x00000000
        /*0974*/ 	.word	0x00000000
        /*0978*/ 	.short	0x010a
        /*097a*/ 	.byte	0xff
	.zero		1


	//   ....[135]....
        /*097c*/ 	.word	0x0000a010
        /*0980*/ 	.word	0x00000002
        /*0984*/ 	.word	0x00000150
        /*0988*/ 	.short	0x010a
        /*098a*/ 	.byte	0xff
	.zero		1


	//   ....[136]....
        /*098c*/ 	.word	0x0000a070
        /*0990*/ 	.word	0x00000002
        /*0994*/ 	.word	0x00000100
        /*0998*/ 	.short	0x010a
        /*099a*/ 	.byte	0xff
	.zero		1


	//   ....[137]....
        /*099c*/ 	.word	0x0000a0c0
        /*09a0*/ 	.word	0x00000002
        /*09a4*/ 	.word	0x000000f0
        /*09a8*/ 	.short	0x010a
        /*09aa*/ 	.byte	0xff
	.zero		1


	//   ....[138]....
        /*09ac*/ 	.word	0x0000a120
        /*09b0*/ 	.word	0x00000000
        /*09b4*/ 	.word	0x00000100
        /*09b8*/ 	.short	0x010a
        /*09ba*/ 	.byte	0xff
	.zero		1


	//   ....[139]....
        /*09bc*/ 	.word	0x0000a170
        /*09c0*/ 	.word	0x00000000
        /*09c4*/ 	.word	0x000000f0
        /*09c8*/ 	.short	0x010a
        /*09ca*/ 	.byte	0xff
	.zero		1


	//   ....[140]....
        /*09cc*/ 	.word	0x0000a1d0
        /*09d0*/ 	.word	0x00000002
        /*09d4*/ 	.word	0x00000130
        /*09d8*/ 	.short	0x010a
        /*09da*/ 	.byte	0xff
	.zero		1


	//   ....[141]....
        /*09dc*/ 	.word	0x0000a230
        /*09e0*/ 	.word	0x00000000
        /*09e4*/ 	.word	0x00000000
        /*09e8*/ 	.short	0x010a
        /*09ea*/ 	.byte	0xff
	.zero		1


	//   ....[142]....
        /*09ec*/ 	.word	0x0000a290
        /*09f0*/ 	.word	0x00000000
        /*09f4*/ 	.word	0x00000000
        /*09f8*/ 	.short	0x010a
        /*09fa*/ 	.byte	0xff
	.zero		1


	//   ....[143]....
        /*09fc*/ 	.word	0x0000a2f0
        /*0a00*/ 	.word	0x00000000
        /*0a04*/ 	.word	0x00000000
        /*0a08*/ 	.short	0x010a
        /*0a0a*/ 	.byte	0xff
	.zero		1


	//   ....[144]....
        /*0a0c*/ 	.word	0x0000a350
        /*0a10*/ 	.word	0x00000000
        /*0a14*/ 	.word	0x00000000
        /*0a18*/ 	.short	0x010a
        /*0a1a*/ 	.byte	0xff
	.zero		1


	//   ....[145]....
        /*0a1c*/ 	.word	0x0000a3b0
        /*0a20*/ 	.word	0x00000000
        /*0a24*/ 	.word	0x00000000
        /*0a28*/ 	.short	0x010a
        /*0a2a*/ 	.byte	0xff
	.zero		1


	//   ....[146]....
        /*0a2c*/ 	.word	0x0000a400
        /*0a30*/ 	.word	0x00000008
        /*0a34*/ 	.word	0x000000f0
        /*0a38*/ 	.short	0x010a
        /*0a3a*/ 	.byte	0xff
	.zero		1


	//   ....[147]....
        /*0a3c*/ 	.word	0x0000a460
        /*0a40*/ 	.word	0x00000000
        /*0a44*/ 	.word	0x000000e8
        /*0a48*/ 	.short	0x010a
        /*0a4a*/ 	.byte	0xff
	.zero		1


	//   ....[148]....
        /*0a4c*/ 	.word	0x0000a4c0
        /*0a50*/ 	.word	0x00000000
        /*0a54*/ 	.word	0x000000c0
        /*0a58*/ 	.short	0x010a
        /*0a5a*/ 	.byte	0xff
	.zero		1


	//   ....[149]....
        /*0a5c*/ 	.word	0x0000a520
        /*0a60*/ 	.word	0x00000000
        /*0a64*/ 	.word	0x000000c8
        /*0a68*/ 	.short	0x010a
        /*0a6a*/ 	.byte	0xff
	.zero		1


	//   ....[150]....
        /*0a6c*/ 	.word	0x0000a580
        /*0a70*/ 	.word	0x00000000
        /*0a74*/ 	.word	0x000000d0
        /*0a78*/ 	.short	0x010a
        /*0a7a*/ 	.byte	0xff
	.zero		1


	//   ....[151]....
        /*0a7c*/ 	.word	0x0000a5e0
        /*0a80*/ 	.word	0x00000000
        /*0a84*/ 	.word	0x000000d8
        /*0a88*/ 	.short	0x010a
        /*0a8a*/ 	.byte	0xff
	.zero		1


	//   ....[152]....
        /*0a8c*/ 	.word	0x0000a640
        /*0a90*/ 	.word	0x00000000
        /*0a94*/ 	.word	0x000000c0
        /*0a98*/ 	.short	0x010a
        /*0a9a*/ 	.byte	0xff
	.zero		1


	//   ....[153]....
        /*0a9c*/ 	.word	0x0000a6a0
        /*0aa0*/ 	.word	0x00000000
        /*0aa4*/ 	.word	0x000000c8
        /*0aa8*/ 	.short	0x010a
        /*0aaa*/ 	.byte	0xff
	.zero		1


	//   ....[154]....
        /*0aac*/ 	.word	0x0000a700
        /*0ab0*/ 	.word	0x00000000
        /*0ab4*/ 	.word	0x000000d0
        /*0ab8*/ 	.short	0x010a
        /*0aba*/ 	.byte	0xff
	.zero		1


	//   ....[155]....
        /*0abc*/ 	.word	0x0000a750
        /*0ac0*/ 	.word	0x00000003
        /*0ac4*/ 	.word	0x000000f0
        /*0ac8*/ 	.short	0x010a
        /*0aca*/ 	.byte	0xff
	.zero		1


	//   ....[156]....
        /*0acc*/ 	.word	0x0000a7a0
        /*0ad0*/ 	.word	0x00000002
        /*0ad4*/ 	.word	0x000000a0
        /*0ad8*/ 	.short	0x010a
        /*0ada*/ 	.byte	0xff
	.zero		1


	//   ....[157]....
        /*0adc*/ 	.word	0x0000a7f0
        /*0ae0*/ 	.word	0x00000034
        /*0ae4*/ 	.word	0x00000110
        /*0ae8*/ 	.short	0x010a
        /*0aea*/ 	.byte	0xff
	.zero		1


	//   ....[158]....
        /*0aec*/ 	.word	0x0000a840
        /*0af0*/ 	.word	0x00000000
        /*0af4*/ 	.word	0x000000a0
        /*0af8*/ 	.short	0x010a
        /*0afa*/ 	.byte	0xff
	.zero		1


	//   ....[159]....
        /*0afc*/ 	.word	0x0000a890
        /*0b00*/ 	.word	0x00000000
        /*0b04*/ 	.word	0x000000a0
        /*0b08*/ 	.short	0x010a
        /*0b0a*/ 	.byte	0xff
	.zero		1


	//   ....[160]....
        /*0b0c*/ 	.word	0x0000a8e0
        /*0b10*/ 	.word	0x00000000
        /*0b14*/ 	.word	0x000000a0
        /*0b18*/ 	.short	0x010a
        /*0b1a*/ 	.byte	0xff
	.zero		1


	//----- nvinfo : EIATTR_NUM_MBARRIERS
	.align		4
.L_48:
        /*0b1c*/ 	.byte	0x03, 0x38
        /*0b1e*/ 	.short	0x002e


	//----- nvinfo : EIATTR_EXIT_INSTR_OFFSETS
	.align		4
        /*0b20*/ 	.byte	0x04, 0x1c
        /*0b22*/ 	.short	(.L_50 - .L_49)


	//   ....[0]....
.L_49:
        /*0b24*/ 	.word	0x00002d70


	//   ....[1]....
        /*0b28*/ 	.word	0x00003260


	//   ....[2]....
        /*0b2c*/ 	.word	0x000032c0


	//   ....[3]....
        /*0b30*/ 	.word	0x00004150


	//   ....[4]....
        /*0b34*/ 	.word	0x00005370


	//   ....[5]....
        /*0b38*/ 	.word	0x000053b0


	//   ....[6]....
        /*0b3c*/ 	.word	0x00009b40


	//----- nvinfo : EIATTR_MAX_THREADS
	.align		4
.L_50:
        /*0b40*/ 	.byte	0x04, 0x05
        /*0b42*/ 	.short	(.L_52 - .L_51)
.L_51:
        /*0b44*/ 	.word	0x00000100
        /*0b48*/ 	.word	0x00000001
        /*0b4c*/ 	.word	0x00000001


	//----- nvinfo : EIATTR_CRS_STACK_SIZE
	.align		4
.L_52:
        /*0b50*/ 	.byte	0x04, 0x1e
        /*0b52*/ 	.short	(.L_54 - .L_53)
.L_53:
        /*0b54*/ 	.word	0x00000000


	//----- nvinfo : EIATTR_CBANK_PARAM_SIZE
	.align		4
.L_54:
        /*0b58*/ 	.byte	0x03, 0x19
        /*0b5a*/ 	.short	0x0800


	//----- nvinfo : EIATTR_PARAM_CBANK
	.align		4
        /*0b5c*/ 	.byte	0x04, 0x0a
        /*0b5e*/ 	.short	(.L_56 - .L_55)
	.align		4
.L_55:
        /*0b60*/ 	.word	index@(.nv.constant0._ZN7cutlass13device_kernelINS_4gemm6kernel13GemmUniversalIN4cute5tupleIJiiiiEEENS1_10collective13CollectiveMmaINS1_35MainloopSm100TmaUmmaWarpSpecializedILi10ELi2ELi4ENS5_IJNS4_1CILi2EEENSA_ILi1EEESC_EEEEENS5_IJNSA_ILi64EEENSA_ILi256EEESF_EEEaNS5_IJlSC_lEEEaSI_NS4_8TiledMMAINS4_8MMA_AtomIJNS4_15SM100_MMA_S8_SSIaaiLi64ELi256ELNS4_4UMMA5MajorE0ELSN_0ELNSM_8SaturateE0EEEEEENS4_6LayoutINS5_IJSC_SC_SC_EEENS5_IJNSA_ILi0EEEST_ST_EEEEENS5_IJNS4_10UnderscoreESW_SW_EEEEENS4_13SM90_TMA_LOADENS4_14ComposedLayoutINS4_7SwizzleILi2ELi4ELi3EEENS4_18smem_ptr_flag_bitsILi8EEENSR_INS5_IJNSA_ILi8EEESF_EEENS5_IJSF_SC_EEEEEEEvNS4_8identityENS4_23SM90_TMA_LOAD_MULTICASTES19_vS1A_EENS_8epilogue10collective18CollectiveEpilogueINS1D_23Sm100TmaWarpSpecializedILi4ELi2ELi32ELb0ELb0EEEJSH_NS5_IJNSR_ISF_SC_EES1I_EEEaSI_aSI_NS1D_6fusion15FusionCallbacksIS1H_NS1K_17LinearCombinationIaiaiLNS_15FloatRoundStyleE2EEESH_S1J_JEEENS4_5SM1004TMEM4LOAD26SM100_TMEM_LOAD_16dp32b32xESZ_S19_NS4_39AutoVectorizingCopyWithAssumedAlignmentILi128EEENS4_14SM90_TMA_STOREES19_S1V_S1V_EEEvvEEEEvNT_6ParamsE)
        /*0b64*/ 	.short	0x0380
        /*0b66*/ 	.short	0x0800


	//----- nvinfo : EIATTR_SW_WAR
	.align		4
.L_56:
        /*0b68*/ 	.byte	0x04, 0x36
        /*0b6a*/ 	.short	(.L_58 - .L_57)
.L_57:
        /*0b6c*/ 	.word	0x00000008
.L_58:


//--------------------- .nv.callgraph             --------------------------
	.section	.nv.callgraph,"",@"SHT_CUDA_CALLGRAPH"
	.align	4
	.sectionentsize	8
	.align		4
        /*0000*/ 	.word	0x00000000
	.align		4
        /*0004*/ 	.word	0xffffffff
	.align		4
        /*0008*/ 	.word	index@(_ZN7cutlass13device_kernelINS_4gemm6kernel13GemmUniversalIN4cute5tupleIJiiiiEEENS1_10collective13CollectiveMmaINS1_35MainloopSm100TmaUmmaWarpSpecializedILi10ELi2ELi4ENS5_IJNS4_1CILi2EEENSA_ILi1EEESC_EEEEENS5_IJNSA_ILi64EEENSA_ILi256EEESF_EEEaNS5_IJlSC_lEEEaSI_NS4_8TiledMMAINS4_8MMA_AtomIJNS4_15SM100_MMA_S8_SSIaaiLi64ELi256ELNS4_4UMMA5MajorE0ELSN_0ELNSM_8SaturateE0EEEEEENS4_6LayoutINS5_IJSC_SC_SC_EEENS5_IJNSA_ILi0EEEST_ST_EEEEENS5_IJNS4_10UnderscoreESW_SW_EEEEENS4_13SM90_TMA_LOADENS4_14ComposedLayoutINS4_7SwizzleILi2ELi4ELi3EEENS4_18smem_ptr_flag_bitsILi8EEENSR_INS5_IJNSA_ILi8EEESF_EEENS5_IJSF_SC_EEEEEEEvNS4_8identityENS4_23SM90_TMA_LOAD_MULTICASTES19_vS1A_EENS_8epilogue10collective18CollectiveEpilogueINS1D_23Sm100TmaWarpSpecializedILi4ELi2ELi32ELb0ELb0EEEJSH_NS5_IJNSR_ISF_SC_EES1I_EEEaSI_aSI_NS1D_6fusion15FusionCallbacksIS1H_NS1K_17LinearCombinationIaiaiLNS_15FloatRoundStyleE2EEESH_S1J_JEEENS4_5SM1004TMEM4LOAD26SM100_TMEM_LOAD_16dp32b32xESZ_S19_NS4_39AutoVectorizingCopyWithAssumedAlignmentILi128EEENS4_14SM90_TMA_STOREES19_S1V_S1V_EEEvvEEEEvNT_6ParamsE)
	.align		4
        /*000c*/ 	.word	index@(__assertfail)
	.align		4
        /*0010*/ 	.word	0x00000000
	.align		4
        /*0014*/ 	.word	0xfffffffe
	.align		4
        /*0018*/ 	.word	0x00000000
	.align		4
        /*001c*/ 	.word	0xfffffffd
	.align		4
        /*0020*/ 	.word	0x00000000
	.align		4
        /*0024*/ 	.word	0xfffffffc


//--------------------- .nv.constant4             --------------------------
	.section	.nv.constant4,"a",@progbits
	.align	8
	.align		8
.nv.constant4:
        /*0000*/ 	.dword	__assertfail
	.align		8
        /*0008*/ 	.dword	__unnamed_1
	.align		8
        /*0010*/ 	.dword	__unnamed_2
	.align		8
        /*0018*/ 	.dword	__unnamed_3
	.align		8
        /*0020*/ 	.dword	_ZN40_INTERNAL_5fe2d249_4_k_cu_7c9c77fb_262784cuda3std3__45__cpo5beginE
	.align		8
        /*0028*/ 	.dword	_ZN40_INTERNAL_5fe2d249_4_k_cu_7c9c77fb_262784cuda3std3__45__cpo3endE
	.align		8
        /*0030*/ 	.dword	_ZN40_INTERNAL_5fe2d249_4_k_cu_7c9c77fb_262784cuda3std3__45__cpo6cbeginE
	.align		8
        /*0038*/ 	.dword	_ZN40_INTERNAL_5fe2d249_4_k_cu_7c9c77fb_262784cuda3std3__45__cpo4cendE
	.align		8
        /*0040*/ 	.dword	_ZN40_INTERNAL_5fe2d249_4_k_cu_7c9c77fb_262784cuda3std3__442_GLOBAL__N__5fe2d249_4_k_cu_7c9c77fb_262786ignoreE
	.align		8
        /*0048*/ 	.dword	_ZN40_INTERNAL_5fe2d249_4_k_cu_7c9c77fb_262784cuda3std3__419piecewise_constructE
	.align		8
        /*0050*/ 	.dword	_ZN40_INTERNAL_5fe2d249_4_k_cu_7c9c77fb_262784cuda3std3__48in_placeE
	.align		8
        /*0058*/ 	.dword	_ZN40_INTERNAL_5fe2d249_4_k_cu_7c9c77fb_262784cuda3std6ranges3__45__cpo4swapE
	.align		8
        /*0060*/ 	.dword	_ZN40_INTERNAL_5fe2d249_4_k_cu_7c9c77fb_262784cuda3std6ranges3__45__cpo9iter_moveE
	.align		8
        /*0068*/ 	.dword	_ZN40_INTERNAL_5fe2d249_4_k_cu_7c9c77fb_262784cute7productE
	.align		8
        /*0070*/ 	.dword	_ZN40_INTERNAL_5fe2d249_4_k_cu_7c9c77fb_262784cute1_E
	.align		8
        /*0078*/ 	.dword	$str$25
	.align		8
        /*0080*/ 	.dword	$str$26
	.align		8
        /*0088*/ 	.dword	$str$27
	.align		8
        /*0090*/ 	.dword	$str$28


//--------------------- .text._ZN7cutlass13device_kernelINS_4gemm6kernel13GemmUniversalIN4cute5tupleIJiiiiEEENS1_10collective13CollectiveMmaINS1_35MainloopSm100TmaUmmaWarpSpecializedILi10ELi2ELi4ENS5_IJNS4_1CILi2EEENSA_ILi1EEESC_EEEEENS5_IJNSA_ILi64EEENSA_ILi256EEESF_EEEaNS5_IJlSC_lEEEaSI_NS4_8TiledMMAINS4_8MMA_AtomIJNS4_15SM100_MMA_S8_SSIaaiLi64ELi256ELNS4_4UMMA5MajorE0ELSN_0ELNSM_8SaturateE0EEEEEENS4_6LayoutINS5_IJSC_SC_SC_EEENS5_IJNSA_ILi0EEEST_ST_EEEEENS5_IJNS4_10UnderscoreESW_SW_EEEEENS4_13SM90_TMA_LOADENS4_14ComposedLayoutINS4_7SwizzleILi2ELi4ELi3EEENS4_18smem_ptr_flag_bitsILi8EEENSR_INS5_IJNSA_ILi8EEESF_EEENS5_IJSF_SC_EEEEEEEvNS4_8identityENS4_23SM90_TMA_LOAD_MULTICASTES19_vS1A_EENS_8epilogue10collective18CollectiveEpilogueINS1D_23Sm100TmaWarpSpecializedILi4ELi2ELi32ELb0ELb0EEEJSH_NS5_IJNSR_ISF_SC_EES1I_EEEaSI_aSI_NS1D_6fusion15FusionCallbacksIS1H_NS1K_17LinearCombinationIaiaiLNS_15FloatRoundStyleE2EEESH_S1J_JEEENS4_5SM1004TMEM4LOAD26SM100_TMEM_LOAD_16dp32b32xESZ_S19_NS4_39AutoVectorizingCopyWithAssumedAlignmentILi128EEENS4_14SM90_TMA_STOREES19_S1V_S1V_EEEvvEEEEvNT_6ParamsE --------------------------
	.section	.text._ZN7cutlass13device_kernelINS_4gemm6kernel13GemmUniversalIN4cute5tupleIJiiiiEEENS1_10collective13CollectiveMmaINS1_35MainloopSm100TmaUmmaWarpSpecializedILi10ELi2ELi4ENS5_IJNS4_1CILi2EEENSA_ILi1EEESC_EEEEENS5_IJNSA_ILi64EEENSA_ILi256EEESF_EEEaNS5_IJlSC_lEEEaSI_NS4_8TiledMMAINS4_8MMA_AtomIJNS4_15SM100_MMA_S8_SSIaaiLi64ELi256ELNS4_4UMMA5MajorE0ELSN_0ELNSM_8SaturateE0EEEEEENS4_6LayoutINS5_IJSC_SC_SC_EEENS5_IJNSA_ILi0EEEST_ST_EEEEENS5_IJNS4_10UnderscoreESW_SW_EEEEENS4_13SM90_TMA_LOADENS4_14ComposedLayoutINS4_7SwizzleILi2ELi4ELi3EEENS4_18smem_ptr_flag_bitsILi8EEENSR_INS5_IJNSA_ILi8EEESF_EEENS5_IJSF_SC_EEEEEEEvNS4_8identityENS4_23SM90_TMA_LOAD_MULTICASTES19_vS1A_EENS_8epilogue10collective18CollectiveEpilogueINS1D_23Sm100TmaWarpSpecializedILi4ELi2ELi32ELb0ELb0EEEJSH_NS5_IJNSR_ISF_SC_EES1I_EEEaSI_aSI_NS1D_6fusion15FusionCallbacksIS1H_NS1K_17LinearCombinationIaiaiLNS_15FloatRoundStyleE2EEESH_S1J_JEEENS4_5SM1004TMEM4LOAD26SM100_TMEM_LOAD_16dp32b32xESZ_S19_NS4_39AutoVectorizingCopyWithAssumedAlignmentILi128EEENS4_14SM90_TMA_STOREES19_S1V_S1V_EEEvvEEEEvNT_6ParamsE,"ax",@progbits
	.align	128
.text._ZN7cutlass13device_kernelINS_4gemm6kernel13GemmUniversalIN4cute5tupleIJiiiiEEENS1_10collective13CollectiveMmaINS1_35MainloopSm100TmaUmmaWarpSpecializedILi10ELi2ELi4ENS5_IJNS4_1CILi2EEENSA_ILi1EEESC_EEEEENS5_IJNSA_ILi64EEENSA_ILi256EEESF_EEEaNS5_IJlSC_lEEEaSI_NS4_8TiledMMAINS4_8MMA_AtomIJNS4_15SM100_MMA_S8_SSIaaiLi64ELi256ELNS4_4UMMA5MajorE0ELSN_0ELNSM_8SaturateE0EEEEEENS4_6LayoutINS5_IJSC_SC_SC_EEENS5_IJNSA_ILi0EEEST_ST_EEEEENS5_IJNS4_10UnderscoreESW_SW_EEEEENS4_13SM90_TMA_LOADENS4_14ComposedLayoutINS4_7SwizzleILi2ELi4ELi3EEENS4_18smem_ptr_flag_bitsILi8EEENSR_INS5_IJNSA_ILi8EEESF_EEENS5_IJSF_SC_EEEEEEEvNS4_8identityENS4_23SM90_TMA_LOAD_MULTICASTES19_vS1A_EENS_8epilogue10collective18CollectiveEpilogueINS1D_23Sm100TmaWarpSpecializedILi4ELi2ELi32ELb0ELb0EEEJSH_NS5_IJNSR_ISF_SC_EES1I_EEEaSI_aSI_NS1D_6fusion15FusionCallbacksIS1H_NS1K_17LinearCombinationIaiaiLNS_15FloatRoundStyleE2EEESH_S1J_JEEENS4_5SM1004TMEM4LOAD26SM100_TMEM_LOAD_16dp32b32xESZ_S19_NS4_39AutoVectorizingCopyWithAssumedAlignmentILi128EEENS4_14SM90_TMA_STOREES19_S1V_S1V_EEEvvEEEEvNT_6ParamsE:
        .type           _ZN7cutlass13device_kernelINS_4gemm6kernel13GemmUniversalIN4cute5tupleIJiiiiEEENS1_10collective13CollectiveMmaINS1_35MainloopSm100TmaUmmaWarpSpecializedILi10ELi2ELi4ENS5_IJNS4_1CILi2EEENSA_ILi1EEESC_EEEEENS5_IJNSA_ILi64EEENSA_ILi256EEESF_EEEaNS5_IJlSC_lEEEaSI_NS4_8TiledMMAINS4_8MMA_AtomIJNS4_15SM100_MMA_S8_SSIaaiLi64ELi256ELNS4_4UMMA5MajorE0ELSN_0ELNSM_8SaturateE0EEEEEENS4_6LayoutINS5_IJSC_SC_SC_EEENS5_IJNSA_ILi0EEEST_ST_EEEEENS5_IJNS4_10UnderscoreESW_SW_EEEEENS4_13SM90_TMA_LOADENS4_14ComposedLayoutINS4_7SwizzleILi2ELi4ELi3EEENS4_18smem_ptr_flag_bitsILi8EEENSR_INS5_IJNSA_ILi8EEESF_EEENS5_IJSF_SC_EEEEEEEvNS4_8identityENS4_23SM90_TMA_LOAD_MULTICASTES19_vS1A_EENS_8epilogue10collective18CollectiveEpilogueINS1D_23Sm100TmaWarpSpecializedILi4ELi2ELi32ELb0ELb0EEEJSH_NS5_IJNSR_ISF_SC_EES1I_EEEaSI_aSI_NS1D_6fusion15FusionCallbacksIS1H_NS1K_17LinearCombinationIaiaiLNS_15FloatRoundStyleE2EEESH_S1J_JEEENS4_5SM1004TMEM4LOAD26SM100_TMEM_LOAD_16dp32b32xESZ_S19_NS4_39AutoVectorizingCopyWithAssumedAlignmentILi128EEENS4_14SM90_TMA_STOREES19_S1V_S1V_EEEvvEEEEvNT_6ParamsE,@function
        .size           _ZN7cutlass13device_kernelINS_4gemm6kernel13GemmUniversalIN4cute5tupleIJiiiiEEENS1_10collective13CollectiveMmaINS1_35MainloopSm100TmaUmmaWarpSpecializedILi10ELi2ELi4ENS5_IJNS4_1CILi2EEENSA_ILi1EEESC_EEEEENS5_IJNSA_ILi64EEENSA_ILi256EEESF_EEEaNS5_IJlSC_lEEEaSI_NS4_8TiledMMAINS4_8MMA_AtomIJNS4_15SM100_MMA_S8_SSIaaiLi64ELi256ELNS4_4UMMA5MajorE0ELSN_0ELNSM_8SaturateE0EEEEEENS4_6LayoutINS5_IJSC_SC_SC_EEENS5_IJNSA_ILi0EEEST_ST_EEEEENS5_IJNS4_10UnderscoreESW_SW_EEEEENS4_13SM90_TMA_LOADENS4_14ComposedLayoutINS4_7SwizzleILi2ELi4ELi3EEENS4_18smem_ptr_flag_bitsILi8EEENSR_INS5_IJNSA_ILi8EEESF_EEENS5_IJSF_SC_EEEEEEEvNS4_8identityENS4_23SM90_TMA_LOAD_MULTICASTES19_vS1A_EENS_8epilogue10collective18CollectiveEpilogueINS1D_23Sm100TmaWarpSpecializedILi4ELi2ELi32ELb0ELb0EEEJSH_NS5_IJNSR_ISF_SC_EES1I_EEEaSI_aSI_NS1D_6fusion15FusionCallbacksIS1H_NS1K_17LinearCombinationIaiaiLNS_15FloatRoundStyleE2EEESH_S1J_JEEENS4_5SM1004TMEM4LOAD26SM100_TMEM_LOAD_16dp32b32xESZ_S19_NS4_39AutoVectorizingCopyWithAssumedAlignmentILi128EEENS4_14SM90_TMA_STOREES19_S1V_S1V_EEEvvEEEEvNT_6ParamsE,(.L_x_196 - _ZN7cutlass13device_kernelINS_4gemm6kernel13GemmUniversalIN4cute5tupleIJiiiiEEENS1_10collective13CollectiveMmaINS1_35MainloopSm100TmaUmmaWarpSpecializedILi10ELi2ELi4ENS5_IJNS4_1CILi2EEENSA_ILi1EEESC_EEEEENS5_IJNSA_ILi64EEENSA_ILi256EEESF_EEEaNS5_IJlSC_lEEEaSI_NS4_8TiledMMAINS4_8MMA_AtomIJNS4_15SM100_MMA_S8_SSIaaiLi64ELi256ELNS4_4UMMA5MajorE0ELSN_0ELNSM_8SaturateE0EEEEEENS4_6LayoutINS5_IJSC_SC_SC_EEENS5_IJNSA_ILi0EEEST_ST_EEEEENS5_IJNS4_10UnderscoreESW_SW_EEEEENS4_13SM90_TMA_LOADENS4_14ComposedLayoutINS4_7SwizzleILi2ELi4ELi3EEENS4_18smem_ptr_flag_bitsILi8EEENSR_INS5_IJNSA_ILi8EEESF_EEENS5_IJSF_SC_EEEEEEEvNS4_8identityENS4_23SM90_TMA_LOAD_MULTICASTES19_vS1A_EENS_8epilogue10collective18CollectiveEpilogueINS1D_23Sm100TmaWarpSpecializedILi4ELi2ELi32ELb0ELb0EEEJSH_NS5_IJNSR_ISF_SC_EES1I_EEEaSI_aSI_NS1D_6fusion15FusionCallbacksIS1H_NS1K_17LinearCombinationIaiaiLNS_15FloatRoundStyleE2EEESH_S1J_JEEENS4_5SM1004TMEM4LOAD26SM100_TMEM_LOAD_16dp32b32xESZ_S19_NS4_39AutoVectorizingCopyWithAssumedAlignmentILi128EEENS4_14SM90_TMA_STOREES19_S1V_S1V_EEEvvEEEEvNT_6ParamsE)
        .other          _ZN7cutlass13device_kernelINS_4gemm6kernel13GemmUniversalIN4cute5tupleIJiiiiEEENS1_10collective13CollectiveMmaINS1_35MainloopSm100TmaUmmaWarpSpecializedILi10ELi2ELi4ENS5_IJNS4_1CILi2EEENSA_ILi1EEESC_EEEEENS5_IJNSA_ILi64EEENSA_ILi256EEESF_EEEaNS5_IJlSC_lEEEaSI_NS4_8TiledMMAINS4_8MMA_AtomIJNS4_15SM100_MMA_S8_SSIaaiLi64ELi256ELNS4_4UMMA5MajorE0ELSN_0ELNSM_8SaturateE0EEEEEENS4_6LayoutINS5_IJSC_SC_SC_EEENS5_IJNSA_ILi0EEEST_ST_EEEEENS5_IJNS4_10UnderscoreESW_SW_EEEEENS4_13SM90_TMA_LOADENS4_14ComposedLayoutINS4_7SwizzleILi2ELi4ELi3EEENS4_18smem_ptr_flag_bitsILi8EEENSR_INS5_IJNSA_ILi8EEESF_EEENS5_IJSF_SC_EEEEEEEvNS4_8identityENS4_23SM90_TMA_LOAD_MULTICASTES19_vS1A_EENS_8epilogue10collective18CollectiveEpilogueINS1D_23Sm100TmaWarpSpecializedILi4ELi2ELi32ELb0ELb0EEEJSH_NS5_IJNSR_ISF_SC_EES1I_EEEaSI_aSI_NS1D_6fusion15FusionCallbacksIS1H_NS1K_17LinearCombinationIaiaiLNS_15FloatRoundStyleE2EEESH_S1J_JEEENS4_5SM1004TMEM4LOAD26SM100_TMEM_LOAD_16dp32b32xESZ_S19_NS4_39AutoVectorizingCopyWithAssumedAlignmentILi128EEENS4_14SM90_TMA_STOREES19_S1V_S1V_EEEvvEEEEvNT_6ParamsE,@"STO_CUDA_ENTRY STV_DEFAULT"
_ZN7cutlass13device_kernelINS_4gemm6kernel13GemmUniversalIN4cute5tupleIJiiiiEEENS1_10collective13CollectiveMmaINS1_35MainloopSm100TmaUmmaWarpSpecializedILi10ELi2ELi4ENS5_IJNS4_1CILi2EEENSA_ILi1EEESC_EEEEENS5_IJNSA_ILi64EEENSA_ILi256EEESF_EEEaNS5_IJlSC_lEEEaSI_NS4_8TiledMMAINS4_8MMA_AtomIJNS4_15SM100_MMA_S8_SSIaaiLi64ELi256ELNS4_4UMMA5MajorE0ELSN_0ELNSM_8SaturateE0EEEEEENS4_6LayoutINS5_IJSC_SC_SC_EEENS5_IJNSA_ILi0EEEST_ST_EEEEENS5_IJNS4_10UnderscoreESW_SW_EEEEENS4_13SM90_TMA_LOADENS4_14ComposedLayoutINS4_7SwizzleILi2ELi4ELi3EEENS4_18smem_ptr_flag_bitsILi8EEENSR_INS5_IJNSA_ILi8EEESF_EEENS5_IJSF_SC_EEEEEEEvNS4_8identityENS4_23SM90_TMA_LOAD_MULTICASTES19_vS1A_EENS_8epilogue10collective18CollectiveEpilogueINS1D_23Sm100TmaWarpSpecializedILi4ELi2ELi32ELb0ELb0EEEJSH_NS5_IJNSR_ISF_SC_EES1I_EEEaSI_aSI_NS1D_6fusion15FusionCallbacksIS1H_NS1K_17LinearCombinationIaiaiLNS_15FloatRoundStyleE2EEESH_S1J_JEEENS4_5SM1004TMEM4LOAD26SM100_TMEM_LOAD_16dp32b32xESZ_S19_NS4_39AutoVectorizingCopyWithAssumedAlignmentILi128EEENS4_14SM90_TMA_STOREES19_S1V_S1V_EEEvvEEEEvNT_6ParamsE:
[----:B------:R-:W1:Y:S01]  /*0000*/  LDC R1, c[0x0][0x37c] ;  /* 0x0000df00ff017b82 */ /* 0x000e620000000800 */
[----:B------:R-:W2:Y:S01]  /*0010*/  S2R R85, SR_TID.X ;  /* 0x0000000000557919 */ /* 0x000ea20000002100 */
[----:B------:R-:W3:Y:S01]  /*0020*/  LDCU.64 UR8, c[0x0][0x890] ;  /* 0x00011200ff0877ac */ /* 0x000ee20008000a00 */
[----:B------:R-:W-:Y:S02]  /*0030*/  PRMT R74, RZ, 0x7610, R74 ;  /* 0x00007610ff4a7816 */ /* 0x000fe4000000004a */
[----:B------:R-:W-:Y:S01]  /*0040*/  ELECT P3, URZ, PT ;  /* 0x0000000000ff782f */ /* 0x000fe20003860000 */
[----:B---3--:R-:W-:-:S04]  /*0050*/  UISETP.NE.U32.AND UP0, UPT, UR8, URZ, UPT ;  /* 0x000000ff0800728c */ /* 0x008fc8000bf05070 */
[----:B------:R-:W-:Y:S01]  /*0060*/  UISETP.NE.AND.EX UP0, UPT, UR9, URZ, UPT, UP0 ;  /* 0x000000ff0900728c */ /* 0x000fe2000bf05300 */
[----:B--2---:R-:W-:-:S05]  /*0070*/  SHF.R.U32.HI R75, RZ, 0x5, R85 ;  /* 0x00000005ff4b7819 */ /* 0x004fca0000011655 */
[----:B------:R-:W2:Y:S02]  /*0080*/  SHFL.IDX PT, R0, R75, RZ, 0x1f ;  /* 0x00001fff4b007589 */ /* 0x000ea400000e0000 */
[----:B--2---:R-:W-:Y:S01]  /*0090*/  R2UR UR18, R0 ;  /* 0x00000000001272ca */ /* 0x004fe200000e0000 */
[----:B-1----:R-:W-:-:S14]  /*00a0*/  BRA.U UP0, `(.L_x_0) ;  /* 0x0000000100307547 */ /* 0x002fdc000b800000 */
[----:B------:R-:W1:Y:S02]  /*00b0*/  LDCU.64 UR4, c[0x0][0x888] ;  /* 0x00011100ff0477ac */ /* 0x000e640008000a00 */
[----:B-1----:R-:W-:-:S04]  /*00c0*/  UISETP.NE.U32.AND UP0, UPT, UR4, URZ, UPT ;  /* 0x000000ff0400728c */ /* 0x002fc8000bf05070 */
[----:B------:R-:W-:-:S09]  /*00d0*/  UISETP.NE.AND.EX UP0, UPT, UR5, URZ, UPT, UP0 ;  /* 0x000000ff0500728c */ /* 0x000fd2000bf05300 */
[----:B------:R-:W-:Y:S05]  /*00e0*/  BRA.U !UP0, `(.L_x_1) ;  /* 0x0000000108147547 */ /* 0x000fea000b800000 */
[----:B------:R-:W1:Y:S01]  /*00f0*/  LDC.64 R40, c[0x0][0x888] ;  /* 0x00022200ff287b82 */ /* 0x000e620000000a00 */
[----:B------:R-:W1:Y:S02]  /*0100*/  LDCU.64 UR4, c[0x0][0x358] ;  /* 0x00006b00ff0477ac */ /* 0x000e640008000a00 */
[----:B-1----:R1:W5:Y:S01]  /*0110*/  LDG.E R40, desc[UR4][R40.64] ;  /* 0x0000000428287981 */ /* 0x002362000c1e1900 */
[----:B------:R-:W-:Y:S01]  /*0120*/  HFMA2 R74, -RZ, RZ, 0, 5.9604644775390625e-08 ;  /* 0x00000001ff4a7431 */ /* 0x000fe200000001ff */
[----:B------:R-:W-:Y:S05]  /*0130*/  BRA `(.L_x_0) ;  /* 0x00000000000c7947 */ /* 0x000fea0003800000 */
.L_x_1:
[----:B------:R-:W1:Y:S01]  /*0140*/  LDCU UR4, c[0x0][0x880] ;  /* 0x00011000ff0477ac */ /* 0x000e620008000800 */
[----:B------:R-:W-:Y:S01]  /*0150*/  HFMA2 R74, -RZ, RZ, 0, 5.9604644775390625e-08 ;  /* 0x00000001ff4a7431 */ /* 0x000fe200000001ff */
[----:B-1----:R-:W-:-:S07]  /*0160*/  MOV R40, UR4 ;  /* 0x0000000400287c02 */ /* 0x002fce0008000f00 */
.L_x_0:
[----:B------:R-:W2:Y:S02]  /*0170*/  LDCU.64 UR4, c[0x0][0x8b0] ;  /* 0x00011600ff0477ac */ /* 0x000ea40008000a00 */
[----:B--2---:R-:W-:-:S04]  /*0180*/  UISETP.NE.U32.AND UP0, UPT, UR4, URZ, UPT ;  /* 0x000000ff0400728c */ /* 0x004fc8000bf05070 */
[----:B------:R-:W-:-:S09]  /*0190*/  UISETP.NE.AND.EX UP0, UPT, UR5, URZ, UPT, UP0 ;  /* 0x000000ff0500728c */ /* 0x000fd2000bf05300 */
[----:B------:R-:W-:Y:S05]  /*01a0*/  BRA.U UP0, `(.L_x_2) ;  /* 0x0000000100287547 */ /* 0x000fea000b800000 */
[----:B------:R-:W2:Y:S02]  /*01b0*/  LDCU.64 UR4, c[0x0][0x8a8] ;  /* 0x00011500ff0477ac */ /* 0x000ea40008000a00 */
[----:B--2---:R-:W-:-:S04]  /*01c0*/  UISETP.NE.U32.AND UP0, UPT, UR4, URZ, UPT ;  /* 0x000000ff0400728c */ /* 0x004fc8000bf05070 */
[----:B------:R-:W-:-:S09]  /*01d0*/  UISETP.NE.AND.EX UP0, UPT, UR5, URZ, UPT, UP0 ;  /* 0x000000ff0500728c */ /* 0x000fd2000bf05300 */
[----:B------:R-:W-:Y:S05]  /*01e0*/  BRA.U !UP0, `(.L_x_3) ;  /* 0x0000000108107547 */ /* 0x000fea000b800000 */
[----:B------:R-:W2:Y:S01]  /*01f0*/  LDC.64 R38, c[0x0][0x8a8] ;  /* 0x00022a00ff267b82 */ /* 0x000ea20000000a00 */
[----:B------:R-:W2:Y:S02]  /*0200*/  LDCU.64 UR4, c[0x0][0x358] ;  /* 0x00006b00ff0477ac */ /* 0x000ea40008000a00 */
[----:B--2---:R2:W5:Y:S01]  /*0210*/  LDG.E R38, desc[UR4][R38.64] ;  /* 0x0000000426267981 */ /* 0x004562000c1e1900 */
[----:B------:R-:W-:Y:S05]  /*0220*/  BRA `(.L_x_2) ;  /* 0x0000000000087947 */ /* 0x000fea0003800000 */
.L_x_3:
[----:B------:R-:W2:Y:S02]  /*0230*/  LDCU UR4, c[0x0][0x8a0] ;  /* 0x00011400ff0477ac */ /* 0x000ea40008000800 */
[----:B--2---:R-:W-:Y:S02]  /*0240*/  MOV R38, UR4 ;  /* 0x0000000400267c02 */ /* 0x004fe40008000f00 */
.L_x_2:
[----:B------:R-:W-:Y:S01]  /*0250*/  IMAD.U32 R0, RZ, RZ, UR18 ;  /* 0x00000012ff007e24 */ /* 0x000fe2000f8e00ff */
[----:B------:R-:W-:Y:S04]  /*0260*/  BSSY.RECONVERGENT B0, `(.L_x_4) ;  /* 0x000000c000007945 */ /* 0x000fe80003800200 */
[C---:B------:R-:W-:Y:S02]  /*0270*/  ISETP.NE.OR P1, PT, R0.reuse, 0x1, !P3 ;  /* 0x000000010000780c */ /* 0x040fe40005f25670 */
[----:B------:R-:W-:-:S11]  /*0280*/  ISETP.NE.OR P0, PT, R0, 0x3, !P3 ;  /* 0x000000030000780c */ /* 0x000fd60005f05670 */
[----:B------:R-:W-:Y:S05]  /*0290*/  @P1 BRA `(.L_x_5) ;  /* 0x0000000000201947 */ /* 0x000fea0003800000 */
[----:B------:R-:W3:Y:S02]  /*02a0*/  LDCU.64 UR4, c[0x0][0x348] ;  /* 0x00006900ff0477ac */ /* 0x000ee40008000a00 */
[----:B---3--:R-:W-:Y:S02]  /*02b0*/  UIADD3 UR6, UP1, UPT, UR4, 0x80, URZ ;  /* 0x0000008004067890 */ /* 0x008fe4000ff3e0ff */
[----:B------:R-:W-:Y:S02]  /*02c0*/  UIADD3 UR4, UP0, UPT, UR4, 0x180, URZ ;  /* 0x0000018004047890 */ /* 0x000fe4000ff1e0ff */
[----:B------:R-:W-:Y:S02]  /*02d0*/  UIADD3.X UR7, UPT, UPT, URZ, UR5, URZ, UP1, !UPT ;  /* 0x00000005ff077290 */ /* 0x000fe40008ffe4ff */
[----:B------:R-:W-:-:S07]  /*02e0*/  UIADD3.X UR5, UPT, UPT, URZ, UR5, URZ, UP0, !UPT ;  /* 0x00000005ff057290 */ /* 0x000fce00087fe4ff */
[----:B------:R3:W-:Y:S02]  /*02f0*/  UTMACCTL.PF [UR6] ;  /* 0x00000000060079b9 */ /* 0x0007e40008040000 */
[----:B------:R3:W-:Y:S02]  /*0300*/  UTMACCTL.PF [UR4] ;  /* 0x00000000040079b9 */ /* 0x0007e40008040000 */
[----:B---3--:R-:W-:Y:S01]  /*0310*/  NOP ;  /* 0x0000000000007918 */ /* 0x008fe20000000000 */
.L_x_5:
[----:B------:R-:W-:Y:S05]  /*0320*/  BSYNC.RECONVERGENT B0 ;  /* 0x0000000000007941 */ /* 0x000fea0003800200 */
.L_x_4:
[----:B------:R-:W-:Y:S04]  /*0330*/  BSSY.RECONVERGENT B0, `(.L_x_6) ;  /* 0x000000a000007945 */ /* 0x000fe80003800200 */
        /* <DEDUP_REMOVED lines=9> */
.L_x_7:
[----:B------:R-:W-:Y:S05]  /*03d0*/  BSYNC.RECONVERGENT B0 ;  /* 0x0000000000007941 */ /* 0x000fea0003800200 */
.L_x_6:
[----:B------:R-:W3:Y:S01]  /*03e0*/  LDCU.64 UR4, c[0x0][0x888] ;  /* 0x00011100ff0477ac */ /* 0x000ee20008000a00 */
[----:B------:R-:W-:Y:S02]  /*03f0*/  UISETP.EQ.U32.AND UP2, UPT, UR8, URZ, UPT ;  /* 0x000000ff0800728c */ /* 0x000fe4000bf42070 */
[----:B------:R-:W-:Y:S02]  /*0400*/  UPLOP3.LUT UP3, UPT, UPT, UPT, UPT, 0x80, 0x8 ;  /* 0x000000000008789c */ /* 0x000fe40003f6f070 */
[----:B---3--:R-:W-:-:S04]  /*0410*/  UISETP.NE.U32.AND UP0, UPT, UR4, URZ, UPT ;  /* 0x000000ff0400728c */ /* 0x008fc8000bf05070 */
[----:B------:R-:W-:-:S04]  /*0420*/  UISETP.NE.AND.EX UP1, UPT, UR5, URZ, UPT, UP0 ;  /* 0x000000ff0500728c */ /* 0x000fc8000bf25300 */
[----:B------:R-:W-:-:S04]  /*0430*/  UISETP.EQ.OR.EX UP4, UPT, UR9, URZ, !UP1, UP2 ;  /* 0x000000ff0900728c */ /* 0x000fc8000cf82720 */
[----:B------:R-:W-:-:S06]  /*0440*/  UP2UR UR4, UPR, URZ, 0x10 ;  /* 0x00000010ff047883 */ /* 0x000fcc0008000000 */
[----:B------:R-:W-:Y:S01]  /*0450*/  MOV R78, UR4 ;  /* 0x00000004004e7c02 */ /* 0x000fe20008000f00 */
[----:B------:R-:W-:Y:S06]  /*0460*/  BRA.U !UP4, `(.L_x_8) ;  /* 0x000000010c207547 */ /* 0x000fec000b800000 */
[----:B-----5:R-:W-:Y:S01]  /*0470*/  R2UR UR5, R40 ;  /* 0x00000000280572ca */ /* 0x020fe200000e0000 */
[----:B------:R-:W-:Y:S02]  /*0480*/  UISETP.NE.U32.AND UP2, UPT, UR8, URZ, UPT ;  /* 0x000000ff0800728c */ /* 0x000fe4000bf45070 */
[----:B------:R-:W-:Y:S02]  /*0490*/  USEL UR4, URZ, 0xffffffff, UP1 ;  /* 0xffffffffff047887 */ /* 0x000fe40008800000 */
[----:B------:R-:W-:-:S08]  /*04a0*/  UISETP.NE.AND.EX UP2, UPT, UR9, URZ, UPT, UP2 ;  /* 0x000000ff0900728c */ /* 0x000fd0000bf45320 */
[----:B------:R-:W-:-:S04]  /*04b0*/  UISETP.NE.AND UP0, UPT, UR5, URZ, UPT ;  /* 0x000000ff0500728c */ /* 0x000fc8000bf05270 */
[----:B------:R-:W-:-:S04]  /*04c0*/  @!UP2 USEL UR4, URZ, 0xffffffff, UP0 ;  /* 0xffffffffff04a887 */ /* 0x000fc80008000000 */
[----:B------:R-:W-:-:S04]  /*04d0*/  ULOP3.LUT UR4, UR4, 0x1, URZ, 0xc0, !UPT ;  /* 0x0000000104047892 */ /* 0x000fc8000f8ec0ff */
[----:B------:R-:W-:Y:S02]  /*04e0*/  UISETP.NE.U32.AND UP3, UPT, UR4, 0x1, UPT ;  /* 0x000000010400788c */ /* 0x000fe4000bf65070 */
.L_x_8:
[----:B------:R-:W3:Y:S02]  /*04f0*/  SHFL.IDX PT, R2, R75, RZ, 0x1f ;  /* 0x00001fff4b027589 */ /* 0x000ee400000e0000 */
[----:B---3--:R-:W-:-:S13]  /*0500*/  ISETP.NE.AND P0, PT, R2, RZ, PT ;  /* 0x000000ff0200720c */ /* 0x008fda0003f05270 */
[----:B------:R-:W-:Y:S05]  /*0510*/  @P0 BRA `(.L_x_9) ;  /* 0x0000000000940947 */ /* 0x000fea0003800000 */
[----:B------:R-:W-:Y:S01]  /*0520*/  ELECT P0, URZ, PT ;  /* 0x0000000000ff782f */ /* 0x000fe20003800000 */
[----:B------:R-:W-:-:S12]  /*0530*/  BSSY.RECONVERGENT B0, `(.L_x_9) ;  /* 0x0000023000007945 */ /* 0x000fd80003800200 */
[----:B------:R-:W-:Y:S05]  /*0540*/  @!P0 BRA `(.L_x_10) ;  /* 0x0000000000848947 */ /* 0x000fea0003800000 */
[----:B------:R-:W3:Y:S01]  /*0550*/  S2UR UR4, SR_CgaCtaId ;  /* 0x00000000000479c3 */ /* 0x000ee20000008800 */
[----:B------:R-:W-:Y:S01]  /*0560*/  UMOV UR5, 0x400 ;  /* 0x0000040000057882 */ /* 0x000fe20000000000 */
[----:B------:R-:W-:Y:S01]  /*0570*/  UMOV UR8, 0x1 ;  /* 0x0000000100087882 */ /* 0x000fe20000000000 */
[----:B------:R-:W-:Y:S01]  /*0580*/  UMOV UR6, 0x2 ;  /* 0x0000000200067882 */ /* 0x000fe20000000000 */
[----:B------:R-:W-:-:S04]  /*0590*/  UIADD3 UR8, UPT, UPT, -UR8, 0x100000, URZ ;  /* 0x0010000008087890 */ /* 0x000fc8000fffe1ff */
[----:B------:R-:W-:Y:S02]  /*05a0*/  USHF.L.U32 UR9, UR8, 0xb, URZ ;  /* 0x0000000b08097899 */ /* 0x000fe400080006ff */
[----:B------:R-:W-:Y:S02]  /*05b0*/  USHF.L.U32 UR8, UR8, 0x1, URZ ;  /* 0x0000000108087899 */ /* 0x000fe400080006ff */
[----:B------:R-:W-:-:S04]  /*05c0*/  UIADD3 UR6, UPT, UPT, -UR6, 0x100000, URZ ;  /* 0x0010000006067890 */ /* 0x000fc8000fffe1ff */
[----:B------:R-:W-:Y:S02]  /*05d0*/  USHF.L.U32 UR7, UR6, 0xb, URZ ;  /* 0x0000000b06077899 */ /* 0x000fe400080006ff */
[----:B------:R-:W-:Y:S02]  /*05e0*/  USHF.L.U32 UR6, UR6, 0x1, URZ ;  /* 0x0000000106067899 */ /* 0x000fe400080006ff */
[----:B---3--:R-:W-:Y:S01]  /*05f0*/  ULEA UR4, UR4, UR5, 0x18 ;  /* 0x0000000504047291 */ /* 0x008fe2000f8ec0ff */
[----:B------:R-:W3:Y:S11]  /*0600*/  FENCE.VIEW.ASYNC.S ;  /* 0x00000000000073c6 */ /* 0x000ef60000000000 */
[----:B---3--:R3:W4:Y:S01]  /*0610*/  SYNCS.EXCH.64 URZ, [UR4], UR8 ;  /* 0x0000000804ff75b2 */ /* 0x0087220008000100 */
[----:B------:R3:W1:Y:S01]  /*0620*/  SYNCS.EXCH.64 URZ, [UR4+0x50], UR6 ;  /* 0x0000500604ff75b2 */ /* 0x0006620008000100 */
        /* <DEDUP_REMOVED lines=17> */
[----:B------:R3:W1:Y:S02]  /*0740*/  SYNCS.EXCH.64 URZ, [UR4+0x98], UR6 ;  /* 0x0000980604ff75b2 */ /* 0x0006640008000100 */
[----:B---3--:R-:W-:Y:S01]  /*0750*/  NOP ;  /* 0x0000000000007918 */ /* 0x008fe20000000000 */
.L_x_10:
[----:B------:R-:W-:Y:S05]  /*0760*/  BSYNC.RECONVERGENT B0 ;  /* 0x0000000000007941 */ /* 0x000fea0003800200 */
.L_x_9:
[----:B------:R-:W3:Y:S01]  /*0770*/  SHFL.IDX PT, R2, R75, RZ, 0x1f ;  /* 0x00001fff4b027589 */ /* 0x000ee200000e0000 */
[----:B------:R-:W-:Y:S01]  /*0780*/  NOP ;  /* 0x0000000000007918 */ /* 0x000fe20000000000 */
[----:B---3--:R-:W-:-:S13]  /*0790*/  ISETP.NE.AND P0, PT, R2, 0x1, PT ;  /* 0x000000010200780c */ /* 0x008fda0003f05270 */
[----:B------:R-:W-:Y:S05]  /*07a0*/  @P0 BRA `(.L_x_11) ;  /* 0x0000000000580947 */ /* 0x000fea0003800000 */
        /* <DEDUP_REMOVED lines=9> */
[----:B------:R-:W-:Y:S01]  /*0840*/  USHF.L.U32 UR6, UR6, 0x1, URZ ;  /* 0x0000000106067899 */ /* 0x000fe200080006ff */
[----:B------:R-:W-:Y:S01]  /*0850*/  ELECT P0, URZ, PT ;  /* 0x0000000000ff782f */ /* 0x000fe20003800000 */
[----:B---3--:R-:W-:Y:S01]  /*0860*/  ULEA UR4, UR4, UR5, 0x18 ;  /* 0x0000000504047291 */ /* 0x008fe2000f8ec0ff */
[----:B------:R-:W3:Y:S11]  /*0870*/  FENCE.VIEW.ASYNC.S ;  /* 0x00000000000073c6 */ /* 0x000ef60000000000 */
[----:B---3--:R3:W1:Y:S01]  /*0880*/  SYNCS.EXCH.64 URZ, [UR4+0xa0], UR8 ;  /* 0x0000a00804ff75b2 */ /* 0x0086620008000100 */
[----:B------:R3:W1:Y:S01]  /*0890*/  SYNCS.EXCH.64 URZ, [UR4+0xc0], UR6 ;  /* 0x0000c00604ff75b2 */ /* 0x0006620008000100 */
[----:B------:R3:W1:Y:S01]  /*08a0*/  SYNCS.EXCH.64 URZ, [UR4+0xa8], UR8 ;  /* 0x0000a80804ff75b2 */ /* 0x0006620008000100 */
[----:B------:R3:W1:Y:S01]  /*08b0*/  SYNCS.EXCH.64 URZ, [UR4+0xc8], UR6 ;  /* 0x0000c80604ff75b2 */ /* 0x0006620008000100 */
[----:B------:R3:W1:Y:S01]  /*08c0*/  SYNCS.EXCH.64 URZ, [UR4+0xb0], UR8 ;  /* 0x0000b00804ff75b2 */ /* 0x0006620008000100 */
[----:B------:R3:W1:Y:S01]  /*08d0*/  SYNCS.EXCH.64 URZ, [UR4+0xd0], UR6 ;  /* 0x0000d00604ff75b2 */ /* 0x0006620008000100 */
[----:B------:R3:W1:Y:S01]  /*08e0*/  SYNCS.EXCH.64 URZ, [UR4+0xb8], UR8 ;  /* 0x0000b80804ff75b2 */ /* 0x0006620008000100 */
[----:B------:R3:W1:Y:S01]  /*08f0*/  SYNCS.EXCH.64 URZ, [UR4+0xd8], UR6 ;  /* 0x0000d80604ff75b2 */ /* 0x0006620008000100 */
[----:B------:R-:W-:Y:S01]  /*0900*/  NOP ;  /* 0x0000000000007918 */ /* 0x000fe20000000000 */
.L_x_11:
[----:B------:R-:W2:Y:S01]  /*0910*/  SHFL.IDX PT, R2, R75, RZ, 0x1f ;  /* 0x00001fff4b027589 */ /* 0x000ea200000e0000 */
[----:B------:R-:W-:Y:S01]  /*0920*/  NOP ;  /* 0x0000000000007918 */ /* 0x000fe20000000000 */
[----:B--2---:R-:W-:-:S13]  /*0930*/  ISETP.NE.AND P0, PT, R2, 0x3, PT ;  /* 0x000000030200780c */ /* 0x004fda0003f05270 */
[----:B------:R-:W-:Y:S05]  /*0940*/  @P0 BRA `(.L_x_12) ;  /* 0x0000000000300947 */ /* 0x000fea0003800000 */
[----:B---3--:R-:W2:Y:S01]  /*0950*/  S2UR UR4, SR_CgaCtaId ;  /* 0x00000000000479c3 */ /* 0x008ea20000008800 */
[----:B------:R-:W-:Y:S01]  /*0960*/  UMOV UR6, 0x400 ;  /* 0x0000040000067882 */ /* 0x000fe20000000000 */
[----:B------:R-:W-:Y:S01]  /*0970*/  UMOV UR5, 0x20 ;  /* 0x0000002000057882 */ /* 0x000fe20000000000 */
[----:B------:R-:W-:Y:S01]  /*0980*/  ELECT P0, URZ, PT ;  /* 0x0000000000ff782f */ /* 0x000fe20003800000 */
[----:B--2---:R-:W-:Y:S02]  /*0990*/  ULEA UR6, UR4, UR6, 0x18 ;  /* 0x0000000604067291 */ /* 0x004fe4000f8ec0ff */
[----:B------:R-:W-:-:S04]  /*09a0*/  UIADD3 UR4, UPT, UPT, -UR5, 0x100000, URZ ;  /* 0x0010000005047890 */ /* 0x000fc8000fffe1ff */
[----:B------:R-:W-:Y:S02]  /*09b0*/  USHF.L.U32 UR5, UR4, 0xb, URZ ;  /* 0x0000000b04057899 */ /* 0x000fe400080006ff */
[----:B------:R-:W-:Y:S01]  /*09c0*/  USHF.L.U32 UR4, UR4, 0x1, URZ ;  /* 0x0000000104047899 */ /* 0x000fe200080006ff */
[----:B------:R-:W2:Y:S11]  /*09d0*/  FENCE.VIEW.ASYNC.S ;  /* 0x00000000000073c6 */ /* 0x000eb60000000000 */
[----:B--2---:R2:W3:Y:S01]  /*09e0*/  SYNCS.EXCH.64 URZ, [UR6+0xe0], UR4 ;  /* 0x0000e00406ff75b2 */ /* 0x0044e20008000100 */
[----:B------:R2:W1:Y:S01]  /*09f0*/  SYNCS.EXCH.64 URZ, [UR6+0xe8], UR4 ;  /* 0x0000e80406ff75b2 */ /* 0x0004620008000100 */
[----:B------:R-:W-:Y:S01]  /*0a00*/  NOP ;  /* 0x0000000000007918 */ /* 0x000fe20000000000 */
.L_x_12:
[----:B------:R-:W4:Y:S01]  /*0a10*/  SHFL.IDX PT, R2, R75, RZ, 0x1f ;  /* 0x00001fff4b027589 */ /* 0x000f2200000e0000 */
[----:B------:R-:W-:Y:S01]  /*0a20*/  NOP ;  /* 0x0000000000007918 */ /* 0x000fe20000000000 */
[----:B----4-:R-:W-:-:S13]  /*0a30*/  ISETP.NE.AND P0, PT, R2, 0x4, PT ;  /* 0x000000040200780c */ /* 0x010fda0003f05270 */
[----:B------:R-:W-:Y:S05]  /*0a40*/  @P0 BRA `(.L_x_13) ;  /* 0x00000000004c0947 */ /* 0x000fea0003800000 */
[----:B--23--:R-:W2:Y:S01]  /*0a50*/  S2UR UR6, SR_CgaCtaId ;  /* 0x00000000000679c3 */ /* 0x00cea20000008800 */
[----:B------:R-:W-:Y:S01]  /*0a60*/  UMOV UR4, 0x1e0 ;  /* 0x000001e000047882 */ /* 0x000fe20000000000 */
[----:B------:R-:W-:Y:S01]  /*0a70*/  UMOV UR5, 0x400 ;  /* 0x0000040000057882 */ /* 0x000fe20000000000 */
[----:B------:R-:W-:Y:S01]  /*0a80*/  USEL UR4, UR4, 0x1a0, UP3 ;  /* 0x000001a004047887 */ /* 0x000fe20009800000 */
[----:B------:R-:W-:Y:S01]  /*0a90*/  UMOV UR8, 0x1 ;  /* 0x0000000100087882 */ /* 0x000fe20000000000 */
[----:B------:R-:W-:Y:S01]  /*0aa0*/  ELECT P0, URZ, PT ;  /* 0x0000000000ff782f */ /* 0x000fe20003800000 */
[----:B------:R-:W-:-:S04]  /*0ab0*/  UIADD3 UR8, UPT, UPT, -UR8, 0x100000, URZ ;  /* 0x0010000008087890 */ /* 0x000fc8000fffe1ff */
[----:B------:R-:W-:Y:S02]  /*0ac0*/  USHF.L.U32 UR9, UR8, 0xb, URZ ;  /* 0x0000000b08097899 */ /* 0x000fe400080006ff */
[----:B------:R-:W-:Y:S02]  /*0ad0*/  USHF.L.U32 UR8, UR8, 0x1, URZ ;  /* 0x0000000108087899 */ /* 0x000fe400080006ff */
[----:B--2---:R-:W-:Y:S02]  /*0ae0*/  ULEA UR6, UR6, UR5, 0x18 ;  /* 0x0000000506067291 */ /* 0x004fe4000f8ec0ff */
[----:B------:R-:W-:-:S04]  /*0af0*/  UIADD3 UR4, UPT, UPT, -UR4, 0x100000, URZ ;  /* 0x0010000004047890 */ /* 0x000fc8000fffe1ff */
[----:B------:R-:W-:Y:S02]  /*0b00*/  USHF.L.U32 UR5, UR4, 0xb, URZ ;  /* 0x0000000b04057899 */ /* 0x000fe400080006ff */
[----:B------:R-:W-:Y:S01]  /*0b10*/  USHF.L.U32 UR4, UR4, 0x1, URZ ;  /* 0x0000000104047899 */ /* 0x000fe200080006ff */
[----:B------:R-:W2:Y:S03]  /*0b20*/  FENCE.VIEW.ASYNC.S ;  /* 0x00000000000073c6 */ /* 0x000ea60000000000 */
[----:B--2---:R4:W2:Y:S08]  /*0b30*/  SYNCS.EXCH.64 URZ, [UR6+0xf0], UR8 ;  /* 0x0000f00806ff75b2 */ /* 0x0048b00008000100 */
[----:B------:R4:W3:Y:S01]  /*0b40*/  SYNCS.EXCH.64 URZ, [UR6+0x100], UR4 ;  /* 0x0001000406ff75b2 */ /* 0x0008e20008000100 */
[----:B------:R4:W1:Y:S01]  /*0b50*/  SYNCS.EXCH.64 URZ, [UR6+0xf8], UR8 ;  /* 0x0000f80806ff75b2 */ /* 0x0008620008000100 */
[----:B------:R4:W1:Y:S02]  /*0b60*/  SYNCS.EXCH.64 URZ, [UR6+0x108], UR4 ;  /* 0x0001080406ff75b2 */ /* 0x0008640008000100 */
[----:B----4-:R-:W-:Y:S01]  /*0b70*/  NOP ;  /* 0x0000000000007918 */ /* 0x010fe20000000000 */
.L_x_13:
[----:B------:R-:W4:Y:S01]  /*0b80*/  SHFL.IDX PT, R2, R75, RZ, 0x1f ;  /* 0x00001fff4b027589 */ /* 0x000f2200000e0000 */
[----:B------:R-:W-:Y:S01]  /*0b90*/  NOP ;  /* 0x0000000000007918 */ /* 0x000fe20000000000 */
[----:B----4-:R-:W-:-:S13]  /*0ba0*/  ISETP.NE.AND P0, PT, R2, 0x5, PT ;  /* 0x000000050200780c */ /* 0x010fda0003f05270 */
[----:B------:R-:W-:Y:S05]  /*0bb0*/  @P0 BRA `(.L_x_14) ;  /* 0x0000000000580947 */ /* 0x000fea0003800000 */
[----:B--23--:R-:W2:Y:S01]  /*0bc0*/  S2UR UR4, SR_CgaCtaId ;  /* 0x00000000000479c3 */ /* 0x00cea20000008800 */
        /* <DEDUP_REMOVED lines=10> */
[----:B--2---:R-:W-:Y:S01]  /*0c70*/  ULEA UR4, UR4, UR5, 0x18 ;  /* 0x0000000504047291 */ /* 0x004fe2000f8ec0ff */
[----:B------:R-:W2:Y:S11]  /*0c80*/  FENCE.VIEW.ASYNC.S ;  /* 0x00000000000073c6 */ /* 0x000eb60000000000 */
[----:B--2---:R4:W2:Y:S01]  /*0c90*/  SYNCS.EXCH.64 URZ, [UR4+0x110], UR8 ;  /* 0x0001100804ff75b2 */ /* 0x0048a20008000100 */
[----:B------:R4:W3:Y:S01]  /*0ca0*/  SYNCS.EXCH.64 URZ, [UR4+0x130], UR6 ;  /* 0x0001300604ff75b2 */ /* 0x0008e20008000100 */
[----:B------:R4:W1:Y:S01]  /*0cb0*/  SYNCS.EXCH.64 URZ, [UR4+0x118], UR8 ;  /* 0x0001180804ff75b2 */ /* 0x0008620008000100 */
[----:B------:R4:W1:Y:S01]  /*0cc0*/  SYNCS.EXCH.64 URZ, [UR4+0x138], UR6 ;  /* 0x0001380604ff75b2 */ /* 0x0008620008000100 */
[----:B------:R4:W1:Y:S01]  /*0cd0*/  SYNCS.EXCH.64 URZ, [UR4+0x120], UR8 ;  /* 0x0001200804ff75b2 */ /* 0x0008620008000100 */
[----:B------:R4:W1:Y:S01]  /*0ce0*/  SYNCS.EXCH.64 URZ, [UR4+0x140], UR6 ;  /* 0x0001400604ff75b2 */ /* 0x0008620008000100 */
[----:B------:R4:W1:Y:S01]  /*0cf0*/  SYNCS.EXCH.64 URZ, [UR4+0x128], UR8 ;  /* 0x0001280804ff75b2 */ /* 0x0008620008000100 */
[----:B------:R4:W1:Y:S02]  /*0d00*/  SYNCS.EXCH.64 URZ, [UR4+0x148], UR6 ;  /* 0x0001480604ff75b2 */ /* 0x0008640008000100 */
[----:B----4-:R-:W-:Y:S01]  /*0d10*/  NOP ;  /* 0x0000000000007918 */ /* 0x010fe20000000000 */
.L_x_14:
[----:B------:R-:W4:Y:S01]  /*0d20*/  SHFL.IDX PT, R2, R75, RZ, 0x1f ;  /* 0x00001fff4b027589 */ /* 0x000f2200000e0000 */
[----:B------:R-:W1:Y:S01]  /*0d30*/  S2UR UR45, SR_CgaCtaId ;  /* 0x00000000002d79c3 */ /* 0x000e620000008800 */
[----:B------:R-:W-:Y:S01]  /*0d40*/  NOP ;  /* 0x0000000000007918 */ /* 0x000fe20000000000 */
[----:B----4-:R-:W-:-:S13]  /*0d50*/  ISETP.NE.AND P0, PT, R2, 0x3, PT ;  /* 0x000000030200780c */ /* 0x010fda0003f05270 */
[----:B-1----:R-:W-:Y:S05]  /*0d60*/  @P0 BRA `(.L_x_15) ;  /* 0x0000000000340947 */ /* 0x002fea0003800000 */
[----:B--23--:R-:W-:Y:S01]  /*0d70*/  UMOV UR4, 0x400 ;  /* 0x0000040000047882 */ /* 0x00cfe20000000000 */
[----:B------:R-:W-:Y:S01]  /*0d80*/  UMOV UR6, 0x20 ;  /* 0x0000002000067882 */ /* 0x000fe20000000000 */
[----:B------:R-:W-:Y:S02]  /*0d90*/  ULEA UR4, UR45, UR4, 0x18 ;  /* 0x000000042d047291 */ /* 0x000fe4000f8ec0ff */
[----:B------:R-:W-:-:S04]  /*0da0*/  UIADD3 UR6, UPT, UPT, -UR6, 0x100000, URZ ;  /* 0x0010000006067890 */ /* 0x000fc8000fffe1ff */
[----:B------:R-:W-:Y:S02]  /*0db0*/  USHF.L.U32 UR7, UR6, 0xb, URZ ;  /* 0x0000000b06077899 */ /* 0x000fe400080006ff */
[----:B------:R-:W-:Y:S01]  /*0dc0*/  USHF.L.U32 UR6, UR6, 0x1, URZ ;  /* 0x0000000106067899 */ /* 0x000fe200080006ff */
[----:B------:R-:W-:Y:S01]  /*0dd0*/  ELECT P0, URZ, PT ;  /* 0x0000000000ff782f */ /* 0x000fe20003800000 */
[----:B------:R-:W1:Y:S10]  /*0de0*/  FENCE.VIEW.ASYNC.S ;  /* 0x00000000000073c6 */ /* 0x000e740000000000 */
[----:B-1----:R1:W4:Y:S01]  /*0df0*/  SYNCS.EXCH.64 URZ, [UR4+0x150], UR6 ;  /* 0x0001500604ff75b2 */ /* 0x0023220008000100 */
[----:B------:R1:W2:Y:S01]  /*0e00*/  SYNCS.EXCH.64 URZ, [UR4+0x160], UR6 ;  /* 0x0001600604ff75b2 */ /* 0x0002a20008000100 */
[----:B------:R1:W3:Y:S01]  /*0e10*/  SYNCS.EXCH.64 URZ, [UR4+0x158], UR6 ;  /* 0x0001580604ff75b2 */ /* 0x0002e20008000100 */
[----:B------:R1:W1:Y:S01]  /*0e20*/  SYNCS.EXCH.64 URZ, [UR4+0x168], UR6 ;  /* 0x0001680604ff75b2 */ /* 0x0002620008000100 */
[----:B------:R-:W-:Y:S01]  /*0e30*/  NOP ;  /* 0x0000000000007918 */ /* 0x000fe20000000000 */
.L_x_15:
[----:B-123--:R-:W1:Y:S01]  /*0e40*/  LDCU UR4, c[0x0][0x36c] ;  /* 0x00006d80ff0477ac */ /* 0x00ee620008000800 */
[----:B------:R-:W-:Y:S01]  /*0e50*/  ISETP.NE.OR P3, PT, R0, 0x2, !P3 ;  /* 0x000000020000780c */ /* 0x000fe20005f65670 */
[----:B------:R-:W-:Y:S01]  /*0e60*/  NOP ;  /* 0x0000000000007918 */ /* 0x000fe20000000000 */
[----:B------:R-:W-:Y:S01]  /*0e70*/  LOP3.LUT R0, R85, 0x1f, RZ, 0xc0, !PT ;  /* 0x0000001f55007812 */ /* 0x000fe200078ec0ff */
[----:B------:R-:W-:Y:S02]  /*0e80*/  UISETP.NE.AND UP4, UPT, UR18, 0x2, UPT ;  /* 0x000000021200788c */ /* 0x000fe4000bf85270 */
[----:B------:R-:W-:Y:S02]  /*0e90*/  UISETP.NE.AND UP5, UPT, UR18, URZ, UPT ;  /* 0x000000ff1200728c */ /* 0x000fe4000bfa5270 */
[----:B-1----:R-:W-:-:S09]  /*0ea0*/  UISETP.EQ.U32.AND UP6, UPT, UR4, 0x1, UPT ;  /* 0x000000010400788c */ /* 0x002fd2000bfc2070 */
[----:B------:R-:W-:Y:S05]  /*0eb0*/  BRA.U !UP6, `(.L_x_16) ;  /* 0x000000010e087547 */ /* 0x000fea000b800000 */
[----:B----4-:R-:W-:Y:S01]  /*0ec0*/  UCGABAR_ARV ;  /* 0x00000000000079c7 */ /* 0x010fe20008000000 */
[----:B------:R-:W-:Y:S05]  /*0ed0*/  BRA `(.L_x_17) ;  /* 0x0000000000047947 */ /* 0x000fea0003800000 */
.L_x_16:
[----:B----4-:R-:W-:Y:S01]  /*0ee0*/  NOP ;  /* 0x0000000000007918 */ /* 0x010fe20000000000 */
.L_x_17:
[----:B------:R-:W1:Y:S01]  /*0ef0*/  S2UR UR30, SR_CTAID.X ;  /* 0x00000000001e79c3 */ /* 0x000e620000002500 */
[----:B------:R-:W-:-:S05]  /*0f00*/  CS2R.32 R77, SR_CgaSize ;  /* 0x00000000004d7805 */ /* 0x000fca0000008a00 */
[----:B------:R-:W-:-:S05]  /*0f10*/  IMAD R77, R77, -0xa0, RZ ;  /* 0xffffff604d4d7824 */ /* 0x000fca00078e02ff */
[----:B------:R-:W-:-:S14]  /*0f20*/  R2UR UR5, R77 ;  /* 0x000000004d0572ca */ /* 0x000fdc00000e0000 */
[----:B------:R-:W2:Y:S01]  /*0f30*/  LDCU UR5, c[0x0][UR5+0x2b0] ;  /* 0x00005600050577ac */ /* 0x000ea20008000800 */
[----:B------:R-:W-:-:S05]  /*0f40*/  CS2R.32 R77, SR_CgaSize ;  /* 0x00000000004d7805 */ /* 0x000fca0000008a00 */
[----:B------:R-:W-:-:S05]  /*0f50*/  IMAD R77, R77, -0xa0, RZ ;  /* 0xffffff604d4d7824 */ /* 0x000fca00078e02ff */
[----:B------:R-:W-:-:S14]  /*0f60*/  R2UR UR4, R77 ;  /* 0x000000004d0472ca */ /* 0x000fdc00000e0000 */
[----:B------:R-:W3:Y:S01]  /*0f70*/  LDCU UR4, c[0x0][UR4+0x2b4] ;  /* 0x00005680040477ac */ /* 0x000ee20008000800 */
[----:B------:R-:W4:Y:S01]  /*0f80*/  S2UR UR31, SR_CTAID.Y ;  /* 0x00000000001f79c3 */ /* 0x000f220000002600 */
[----:B------:R-:W-:-:S05]  /*0f90*/  CS2R.32 R77, SR_CgaSize ;  /* 0x00000000004d7805 */ /* 0x000fca0000008a00 */
[----:B------:R-:W-:-:S05]  /*0fa0*/  IMAD R77, R77, -0xa0, RZ ;  /* 0xffffff604d4d7824 */ /* 0x000fca00078e02ff */
[----:B------:R-:W-:-:S14]  /*0fb0*/  R2UR UR6, R77 ;  /* 0x000000004d0672ca */ /* 0x000fdc00000e0000 */
[----:B------:R-:W3:Y:S01]  /*0fc0*/  LDCU UR6, c[0x0][UR6+0x2a0] ;  /* 0x00005400060677ac */ /* 0x000ee20008000800 */
[----:B------:R-:W-:-:S05]  /*0fd0*/  CS2R.32 R77, SR_CgaSize ;  /* 0x00000000004d7805 */ /* 0x000fca0000008a00 */
[----:B------:R-:W-:-:S05]  /*0fe0*/  IMAD R77, R77, -0xa0, RZ ;  /* 0xffffff604d4d7824 */ /* 0x000fca00078e02ff */
[----:B------:R-:W-:-:S14]  /*0ff0*/  R2UR UR7, R77 ;  /* 0x000000004d0772ca */ /* 0x000fdc00000e0000 */
[----:B------:R-:W3:Y:S01]  /*1000*/  LDCU UR7, c[0x0][UR7+0x2a4] ;  /* 0x00005480070777ac */ /* 0x000ee20008000800 */
[----:B------:R-:W-:Y:S01]  /*1010*/  USHF.L.U32 UR24, UR45, 0xd, URZ ;  /* 0x0000000d2d187899 */ /* 0x000fe200080006ff */
[----:B------:R-:W3:Y:S01]  /*1020*/  LDCU UR19, c[0x0][0xb24] ;  /* 0x00016480ff1377ac */ /* 0x000ee20008000800 */
[----:B------:R-:W3:Y:S01]  /*1030*/  LDCU UR42, c[0x0][0xb24] ;  /* 0x00016480ff2a77ac */ /* 0x000ee20008000800 */
[----:B-1----:R-:W-:Y:S01]  /*1040*/  I2FP.F32.U32 R3, UR30 ;  /* 0x0000001e00037c45 */ /* 0x002fe20008201000 */
[----:B------:R-:W1:Y:S04]  /*1050*/  LDCU UR22, c[0x0][0xb30] ;  /* 0x00016600ff1677ac */ /* 0x000e680008000800 */
[----:B--2---:R-:W-:Y:S01]  /*1060*/  FMUL R3, R3, UR5 ;  /* 0x0000000503037c20 */ /* 0x004fe20008400000 */
[----:B------:R-:W-:Y:S01]  /*1070*/  ULOP3.LUT UR24, UR24, 0x2000, URZ, 0xc0, !UPT ;  /* 0x0000200018187892 */ /* 0x000fe2000f8ec0ff */
[----:B----4-:R-:W-:-:S04]  /*1080*/  I2FP.F32.U32 R2, UR31 ;  /* 0x0000001f00027c45 */ /* 0x010fc80008201000 */
[----:B------:R-:W2:Y:S01]  /*1090*/  F2I.U32.TRUNC.NTZ R3, R3 ;  /* 0x0000000300037305 */ /* 0x000ea2000020f000 */
[----:B---3--:R-:W-:-:S07]  /*10a0*/  FMUL R2, R2, UR4 ;  /* 0x0000000402027c20 */ /* 0x008fce0008400000 */
[----:B------:R-:W3:Y:S01]  /*10b0*/  F2I.U32.TRUNC.NTZ R2, R2 ;  /* 0x0000000200027305 */ /* 0x000ee2000020f000 */
[----:B--2---:R-:W-:Y:S02]  /*10c0*/  R2UR UR5, R3 ;  /* 0x00000000030572ca */ /* 0x004fe400000e0000 */
[----:B---3--:R-:W-:Y:S02]  /*10d0*/  R2UR UR4, R2 ;  /* 0x00000000020472ca */ /* 0x008fe400000e0000 */
[----:B------:R-:W-:-:S09]  /*10e0*/  PRMT R2, RZ, 0x7610, R2 ;  /* 0x00007610ff027816 */ /* 0x000fd20000000002 */
[----:B------:R-:W-:-:S04]  /*10f0*/  UIADD3 UR5, UPT, UPT, -UR5, URZ, URZ ;  /* 0x000000ff05057290 */ /* 0x000fc8000fffe1ff */
[----:B------:R-:W-:Y:S02]  /*1100*/  UIMAD UR5, UR6, UR5, UR30 ;  /* 0x00000005060572a4 */ /* 0x000fe4000f8e021e */
[----:B------:R-:W-:-:S04]  /*1110*/  UIADD3 UR4, UPT, UPT, -UR4, URZ, URZ ;  /* 0x000000ff04047290 */ /* 0x000fc8000fffe1ff */
[----:B------:R-:W-:Y:S01]  /*1120*/  IMAD.U32 R77, RZ, RZ, UR5 ;  /* 0x00000005ff4d7e24 */ /* 0x000fe2000f8e00ff */
[----:B------:R-:W-:-:S06]  /*1130*/  UIMAD UR4, UR7, UR4, UR31 ;  /* 0x00000004070472a4 */ /* 0x000fcc000f8e021f */
[----:B------:R-:W-:Y:S01]  /*1140*/  IMAD.U32 R76, RZ, RZ, UR4 ;  /* 0x00000004ff4c7e24 */ /* 0x000fe2000f8e00ff */
[----:B-1----:R-:W-:Y:S06]  /*1150*/  BRA.U UP5, `(.L_x_18) ;  /* 0x00000001052c7547 */ /* 0x002fec000b800000 */
[----:B------:R-:W-:Y:S02]  /*1160*/  R2UR UR4, R76 ;  /* 0x000000004c0472ca */ /* 0x000fe400000e0000 */
[----:B------:R-:W-:-:S11]  /*1170*/  R2UR UR6, R77 ;  /* 0x000000004d0672ca */ /* 0x000fd600000e0000 */
[----:B------:R-:W-:-:S04]  /*1180*/  UISETP.NE.AND UP0, UPT, UR4, URZ, UPT ;  /* 0x000000ff0400728c */ /* 0x000fc8000bf05270 */
[----:B------:R-:W-:-:S04]  /*1190*/  UISETP.EQ.OR UP0, UPT, UR6, URZ, !UP0 ;  /* 0x000000ff0600728c */ /* 0x000fc8000c702670 */
[----:B------:R-:W-:Y:S02]  /*11a0*/  USEL UR5, URZ, 0x1, !UP0 ;  /* 0x00000001ff057887 */ /* 0x000fe4000c000000 */
[----:B------:R-:W-:-:S04]  /*11b0*/  UISETP.NE.AND UP0, UPT, UR4, URZ, UPT ;  /* 0x000000ff0400728c */ /* 0x000fc8000bf05270 */
[----:B------:R-:W-:Y:S02]  /*11c0*/  USEL UR4, URZ, 0x2, UP0 ;  /* 0x00000002ff047887 */ /* 0x000fe40008000000 */
[----:B------:R-:W-:-:S04]  /*11d0*/  UISETP.NE.AND UP0, UPT, UR6, 0x1, UPT ;  /* 0x000000010600788c */ /* 0x000fc8000bf05270 */
[----:B------:R-:W-:-:S04]  /*11e0*/  USEL UR4, UR4, 0x2, UP0 ;  /* 0x0000000204047887 */ /* 0x000fc80008000000 */
[----:B------:R-:W-:-:S06]  /*11f0*/  UIADD3 UR4, UPT, UPT, UR5, UR4, URZ ;  /* 0x0000000405047290 */ /* 0x000fcc000fffe0ff */
[----:B------:R-:W-:-:S07]  /*1200*/  IMAD.U32 R2, RZ, RZ, UR4 ;  /* 0x00000004ff027e24 */ /* 0x000fce000f8e00ff */
.L_x_18:
[----:B------:R-:W1:Y:S01]  /*1210*/  S2UR UR36, SR_CTAID.Z ;  /* 0x00000000002479c3 */ /* 0x000e620000002700 */
[----:B------:R-:W-:-:S09]  /*1220*/  UISETP.GE.AND UP0, UPT, UR19, 0x1, UPT ;  /* 0x000000011300788c */ /* 0x000fd2000bf06270 */
[----:B------:R-:W-:Y:S05]  /*1230*/  BRA.U !UP0, `(.L_x_19) ;  /* 0x0000000108d07547 */ /* 0x000fea000b800000 */
[----:B------:R-:W2:Y:S01]  /*1240*/  LDCU UR20, c[0x0][0xb0c] ;  /* 0x00016180ff1477ac */ /* 0x000ea20008000800 */
[----:B------:R-:W3:Y:S01]  /*1250*/  LDCU.128 UR12, c[0x0][0xb10] ;  /* 0x00016200ff0c77ac */ /* 0x000ee20008000c00 */
[----:B------:R-:W4:Y:S01]  /*1260*/  LDCU UR6, c[0x0][0x370] ;  /* 0x00006e00ff0677ac */ /* 0x000f220008000800 */
[----:B------:R-:W1:Y:S01]  /*1270*/  LDCU UR7, c[0x0][0x374] ;  /* 0x00006e80ff0777ac */ /* 0x000e620008000800 */
[----:B------:R-:W1:Y:S01]  /*1280*/  LDCU UR21, c[0x0][0xb20] ;  /* 0x00016400ff1577ac */ /* 0x000e620008000800 */
[----:B--2---:R-:W-:Y:S02]  /*1290*/  UISETP.NE.AND UP0, UPT, UR20, 0x1, UPT ;  /* 0x000000011400788c */ /* 0x004fe4000bf05270 */
[----:B---3--:R-:W-:Y:S01]  /*12a0*/  UIMAD.WIDE.U32 UR4, UR30, UR12, URZ ;  /* 0x0000000c1e0472a5 */ /* 0x008fe2000f8e00ff */
[----:B------:R-:W2:Y:S01]  /*12b0*/  LDCU.64 UR8, c[0x0][0xb28] ;  /* 0x00016500ff0877ac */ /* 0x000ea20008000a00 */
[----:B----4-:R-:W-:Y:S02]  /*12c0*/  UIMAD.WIDE.U32 UR10, UR6, UR12, URZ ;  /* 0x0000000c060a72a5 */ /* 0x010fe4000f8e00ff */
[----:B------:R-:W-:-:S02]  /*12d0*/  USHF.R.U32.HI UR5, URZ, UR13, UR5 ;  /* 0x0000000dff057299 */ /* 0x000fc40008011605 */
[----:B------:R-:W-:Y:S02]  /*12e0*/  UISETP.NE.AND UP2, UPT, UR19, 0x1, UPT ;  /* 0x000000011300788c */ /* 0x000fe4000bf45270 */
[----:B------:R-:W-:Y:S01]  /*12f0*/  USEL UR5, UR30, UR5, !UP0 ;  /* 0x000000051e057287 */ /* 0x000fe2000c000000 */
[----:B------:R-:W-:Y:S01]  /*1300*/  UMOV UR10, UR11 ;  /* 0x0000000b000a7c82 */ /* 0x000fe20008000000 */
[----:B------:R-:W-:Y:S02]  /*1310*/  UIMAD.WIDE.U32 UR16, UR31, UR15, URZ ;  /* 0x0000000f1f1072a5 */ /* 0x000fe4000f8e00ff */
[----:B------:R-:W-:Y:S02]  /*1320*/  @UP0 USHF.R.U32.HI UR6, URZ, UR13, UR10 ;  /* 0x0000000dff060299 */ /* 0x000fe4000801160a */
[----:B------:R-:W-:Y:S02]  /*1330*/  UISETP.NE.AND UP0, UPT, UR14, 0x1, UPT ;  /* 0x000000010e00788c */ /* 0x000fe4000bf05270 */
[----:B-1----:R-:W-:-:S02]  /*1340*/  UIMAD.WIDE.U32 UR10, UR7, UR15, URZ ;  /* 0x0000000f070a72a5 */ /* 0x002fc4000f8e00ff */
[----:B--2---:R-:W-:Y:S01]  /*1350*/  UIMAD.WIDE.U32 UR12, UR6, UR8, URZ ;  /* 0x00000008060c72a5 */ /* 0x004fe2000f8e00ff */
[----:B------:R-:W-:Y:S02]  /*1360*/  UMOV UR4, UR17 ;  /* 0x0000001100047c82 */ /* 0x000fe40008000000 */
[----:B------:R-:W-:Y:S02]  /*1370*/  USHF.R.U32.HI UR4, URZ, UR21, UR4 ;  /* 0x00000015ff047299 */ /* 0x000fe40008011604 */
[----:B------:R-:W-:Y:S02]  /*1380*/  UMOV UR10, UR11 ;  /* 0x0000000b000a7c82 */ /* 0x000fe40008000000 */
[----:B------:R-:W-:Y:S01]  /*1390*/  UMOV UR12, UR13 ;  /* 0x0000000d000c7c82 */ /* 0x000fe20008000000 */
[----:B------:R-:W-:Y:S02]  /*13a0*/  @UP0 USHF.R.U32.HI UR7, URZ, UR21, UR10 ;  /* 0x00000015ff070299 */ /* 0x000fe4000801160a */
[----:B------:R-:W-:-:S02]  /*13b0*/  USEL UR4, UR31, UR4, !UP0 ;  /* 0x000000041f047287 */ /* 0x000fc4000c000000 */
[----:B------:R-:W-:Y:S02]  /*13c0*/  UIMAD.WIDE.U32 UR10, UR7, UR8, URZ ;  /* 0x00000008070a72a5 */ /* 0x000fe4000f8e00ff */
[----:B------:R-:W-:Y:S02]  /*13d0*/  @UP2 USHF.R.U32.HI UR6, URZ, UR9, UR12 ;  /* 0x00000009ff062299 */ /* 0x000fe4000801160c */
[----:B------:R-:W-:-:S03]  /*13e0*/  UIMAD.WIDE.U32 UR12, UR4, UR8, URZ ;  /* 0x00000008040c72a5 */ /* 0x000fc6000f8e00ff */
[----:B------:R-:W-:Y:S02]  /*13f0*/  UMOV UR10, UR11 ;  /* 0x0000000b000a7c82 */ /* 0x000fe40008000000 */
[----:B------:R-:W-:Y:S02]  /*1400*/  @UP2 USHF.R.U32.HI UR7, URZ, UR9, UR10 ;  /* 0x00000009ff072299 */ /* 0x000fe4000801160a */
[----:B------:R-:W-:Y:S02]  /*1410*/  UIMAD UR10, UR6, UR19, URZ ;  /* 0x00000013060a72a4 */ /* 0x000fe4000f8e02ff */
[----:B------:R-:W-:-:S04]  /*1420*/  UIMAD UR7, UR7, UR19, URZ ;  /* 0x00000013070772a4 */ /* 0x000fc8000f8e02ff */
[----:B------:R-:W-:-:S03]  /*1430*/  UISETP.GE.AND UP0, UPT, UR4, UR7, UPT ;  /* 0x000000070400728c */ /* 0x000fc6000bf06270 */
[----:B------:R-:W-:Y:S01]  /*1440*/  UMOV UR7, UR13 ;  /* 0x0000000d00077c82 */ /* 0x000fe20008000000 */
[----:B------:R-:W-:Y:S02]  /*1450*/  UISETP.GE.OR UP0, UPT, UR5, UR10, UP0 ;  /* 0x0000000a0500728c */ /* 0x000fe40008706670 */
[----:B------:R-:W-:Y:S02]  /*1460*/  UIMAD.WIDE.U32 UR10, UR5, UR8, URZ ;  /* 0x00000008050a72a5 */ /* 0x000fe4000f8e00ff */
[----:B------:R-:W-:Y:S02]  /*1470*/  USHF.R.U32.HI UR7, URZ, UR9, UR7 ;  /* 0x00000009ff077299 */ /* 0x000fe40008011607 */
[----:B------:R-:W-:Y:S02]  /*1480*/  UIADD3 UR10, UPT, UPT, -UR4, URZ, URZ ;  /* 0x000000ff040a7290 */ /* 0x000fe4000fffe1ff */
[----:B------:R-:W-:Y:S02]  /*1490*/  USEL UR7, UR4, UR7, !UP2 ;  /* 0x0000000704077287 */ /* 0x000fe4000d000000 */
[----:B------:R-:W-:Y:S01]  /*14a0*/  UIMAD UR10, UR14, UR10, UR31 ;  /* 0x0000000a0e0a72a4 */ /* 0x000fe2000f8e021f */
[----:B------:R-:W-:Y:S01]  /*14b0*/  @!UP0 UMOV UR8, UR11 ;  /* 0x0000000b00088c82 */ /* 0x000fe20008000000 */
[----:B------:R-:W-:-:S02]  /*14c0*/  UIADD3 UR11, UPT, UPT, -UR5, URZ, URZ ;  /* 0x000000ff050b7290 */ /* 0x000fc4000fffe1ff */
[----:B------:R-:W-:Y:S02]  /*14d0*/  @!UP0 USHF.R.U32.HI UR8, URZ, UR9, UR8 ;  /* 0x00000009ff088299 */ /* 0x000fe40008011608 */
[----:B------:R-:W-:Y:S02]  /*14e0*/  UIADD3 UR9, UPT, UPT, -UR7, URZ, URZ ;  /* 0x000000ff07097290 */ /* 0x000fe4000fffe1ff */
[----:B------:R-:W-:Y:S02]  /*14f0*/  @!UP0 USEL UR8, UR5, UR8, !UP2 ;  /* 0x0000000805088287 */ /* 0x000fe4000d000000 */
[----:B------:R-:W-:Y:S02]  /*1500*/  UIMAD UR9, UR19, UR9, UR4 ;  /* 0x00000009130972a4 */ /* 0x000fe4000f8e0204 */
[----:B------:R-:W-:Y:S02]  /*1510*/  @!UP0 UIADD3 UR7, UPT, UPT, UR7, -UR8, URZ ;  /* 0x8000000807078290 */ /* 0x000fe4000fffe0ff */
[----:B------:R-:W-:-:S02]  /*1520*/  @!UP0 UIMAD UR6, UR9, UR6, UR8 ;  /* 0x00000006090682a4 */ /* 0x000fc4000f8e0208 */
[----:B------:R-:W-:Y:S02]  /*1530*/  @!UP0 UIMAD UR4, UR7, UR19, UR5 ;  /* 0x00000013070482a4 */ /* 0x000fe4000f8e0205 */
[----:B------:R-:W-:Y:S02]  /*1540*/  UIMAD UR30, UR20, UR11, UR30 ;  /* 0x0000000b141e72a4 */ /* 0x000fe4000f8e021e */
[----:B------:R-:W-:Y:S01]  /*1550*/  UIMAD UR31, UR4, UR14, UR10 ;  /* 0x0000000e041f72a4 */ /* 0x000fe2000f8e020a */
[----:B------:R-:W-:Y:S02]  /*1560*/  @!UP0 UMOV UR5, UR6 ;  /* 0x0000000600058c82 */ /* 0x000fe40008000000 */
[----:B------:R-:W-:-:S12]  /*1570*/  UIMAD UR30, UR5, UR20, UR30 ;  /* 0x00000014051e72a4 */ /* 0x000fd8000f8e021e */
.L_x_19:
[----:B------:R-:W-:-:S09]  /*1580*/  UISETP.NE.AND UP0, UPT, UR22, 0x1, UPT ;  /* 0x000000011600788c */ /* 0x000fd2000bf05270 */
[----:B------:R-:W-:Y:S05]  /*1590*/  BRA.U UP0, `(.L_x_20) ;  /* 0x0000000100407547 */ /* 0x000fea000b800000 */
[----:B------:R-:W2:Y:S01]  /*15a0*/  LDCU.128 UR8, c[0x0][0xb10] ;  /* 0x00016200ff0877ac */ /* 0x000ea20008000c00 */
[----:B------:R-:W3:Y:S01]  /*15b0*/  LDCU UR12, c[0x0][0xb0c] ;  /* 0x00016180ff0c77ac */ /* 0x000ee20008000800 */
[----:B------:R-:W4:Y:S01]  /*15c0*/  LDCU UR13, c[0x0][0xb20] ;  /* 0x00016400ff0d77ac */ /* 0x000f220008000800 */
[----:B--2---:R-:W-:Y:S02]  /*15d0*/  UIMAD.WIDE.U32 UR4, UR30, UR8, URZ ;  /* 0x000000081e0472a5 */ /* 0x004fe4000f8e00ff */
[----:B------:R-:W-:Y:S02]  /*15e0*/  UIMAD.WIDE.U32 UR6, UR31, UR11, URZ ;  /* 0x0000000b1f0672a5 */ /* 0x000fe4000f8e00ff */
[----:B---3--:R-:W-:Y:S02]  /*15f0*/  UISETP.NE.AND UP0, UPT, UR12, 0x1, UPT ;  /* 0x000000010c00788c */ /* 0x008fe4000bf05270 */
[----:B------:R-:W-:-:S03]  /*1600*/  USHF.R.U32.HI UR5, URZ, UR9, UR5 ;  /* 0x00000009ff057299 */ /* 0x000fc60008011605 */
[----:B------:R-:W-:Y:S01]  /*1610*/  UMOV UR4, UR7 ;  /* 0x0000000700047c82 */ /* 0x000fe20008000000 */
[----:B------:R-:W-:Y:S02]  /*1620*/  USEL UR5, UR30, UR5, !UP0 ;  /* 0x000000051e057287 */ /* 0x000fe4000c000000 */
[----:B------:R-:W-:Y:S02]  /*1630*/  UISETP.NE.AND UP0, UPT, UR10, 0x1, UPT ;  /* 0x000000010a00788c */ /* 0x000fe4000bf05270 */
[----:B----4-:R-:W-:-:S04]  /*1640*/  USHF.R.U32.HI UR4, URZ, UR13, UR4 ;  /* 0x0000000dff047299 */ /* 0x010fc80008011604 */
[----:B------:R-:W-:-:S04]  /*1650*/  USEL UR4, UR31, UR4, !UP0 ;  /* 0x000000041f047287 */ /* 0x000fc8000c000000 */
[----:B------:R-:W-:Y:S02]  /*1660*/  UIADD3 UR6, UPT, UPT, UR5, -UR4, URZ ;  /* 0x8000000405067290 */ /* 0x000fe4000fffe0ff */
[----:B------:R-:W-:Y:S02]  /*1670*/  UIADD3 UR4, UPT, UPT, -UR5, UR4, URZ ;  /* 0x0000000405047290 */ /* 0x000fe4000fffe1ff */
[----:B------:R-:W-:Y:S02]  /*1680*/  UIMAD UR31, UR6, UR10, UR31 ;  /* 0x0000000a061f72a4 */ /* 0x000fe4000f8e021f */
[----:B------:R-:W-:-:S12]  /*1690*/  UIMAD UR30, UR4, UR12, UR30 ;  /* 0x0000000c041e72a4 */ /* 0x000fd8000f8e021e */
.L_x_20:
[----:B------:R-:W-:Y:S01]  /*16a0*/  UISETP.NE.AND UP0, UPT, UR18, 0x2, UPT ;  /* 0x000000021200788c */ /* 0x000fe2000bf05270 */
[----:B------:R-:W-:Y:S09]  /*16b0*/  BRA.U !UP6, `(.L_x_21) ;  /* 0x000000010e0c7547 */ /* 0x000ff2000b800000 */
[----:B------:R-:W-:Y:S01]  /*16c0*/  UCGABAR_WAIT ;  /* 0x0000000000007dc7 */ /* 0x000fe20008000000 */
[----:B------:R-:W-:Y:S01]  /*16d0*/  CCTL.IVALL ;  /* 0x00000000ff00798f */ /* 0x000fe20002000000 */
[----:B------:R-:W-:Y:S05]  /*16e0*/  BRA `(.L_x_22) ;  /* 0x0000000000047947 */ /* 0x000fea0003800000 */
.L_x_21:
[----:B------:R-:W-:Y:S06]  /*16f0*/  BAR.SYNC.DEFER_BLOCKING 0x0 ;  /* 0x0000000000007b1d */ /* 0x000fec0000010000 */
.L_x_22:
[----:B------:R-:W-:Y:S05]  /*1700*/  BRA.U UP0, `(.L_x_23) ;  /* 0x0000001500a07547 */ /* 0x000fea000b800000 */
[----:B------:R-:W2:Y:S01]  /*1710*/  LDCU UR6, c[0x0][0x38c] ;  /* 0x00007180ff0677ac */ /* 0x000ea20008000800 */
[----:B------:R-:W-:Y:S01]  /*1720*/  PLOP3.LUT P1, PT, PT, PT, UP3, 0x80, 0x8 ;  /* 0x000000000008781c */ /* 0x000fe20003f2f038 */
[----:B------:R-:W-:Y:S01]  /*1730*/  IMAD.MOV.U32 R12, RZ, RZ, 0x1 ;  /* 0x00000001ff0c7424 */ /* 0x000fe200078e00ff */
[----:B------:R-:W-:Y:S01]  /*1740*/  ISETP.EQ.OR P2, PT, R0, RZ, P3 ;  /* 0x000000ff0000720c */ /* 0x000fe20001f42670 */
[----:B------:R-:W-:Y:S01]  /*1750*/  UISETP.NE.AND UP1, UPT, UR18, URZ, UPT ;  /* 0x000000ff1200728c */ /* 0x000fe2000bf25270 */
[----:B------:R-:W-:Y:S01]  /*1760*/  PLOP3.LUT P1, PT, P1, PT, PT, 0x8, 0x80 ;  /* 0x000000000080781c */ /* 0x000fe20000f2e170 */
[----:B------:R-:W-:Y:S01]  /*1770*/  USEL UR25, URZ, 0x1, UP4 ;  /* 0x00000001ff197887 */ /* 0x000fe2000a000000 */
[----:B------:R-:W-:Y:S01]  /*1780*/  CS2R R10, SRZ ;  /* 0x00000000000a7805 */ /* 0x000fe2000001ff00 */
[----:B------:R-:W-:Y:S01]  /*1790*/  IMAD.MOV.U32 R9, RZ, RZ, RZ ;  /* 0x000000ffff097224 */ /* 0x000fe200078e00ff */
[----:B------:R-:W3:Y:S01]  /*17a0*/  LDCU UR39, c[0x0][0x370] ;  /* 0x00006e00ff2777ac */ /* 0x000ee20008000800 */
[----:B------:R-:W-:Y:S01]  /*17b0*/  IMAD.MOV.U32 R8, RZ, RZ, 0x1 ;  /* 0x00000001ff087424 */ /* 0x000fe200078e00ff */
[----:B------:R-:W4:Y:S01]  /*17c0*/  LDCU.64 UR28, c[0x0][0x348] ;  /* 0x00006900ff1c77ac */ /* 0x000f220008000a00 */
[----:B------:R-:W-:-:S02]  /*17d0*/  USHF.R.U32.HI UR44, URZ, 0x6, UR24 ;  /* 0x00000006ff2c7899 */ /* 0x000fc40008011618 */
[----:B--2---:R-:W-:Y:S02]  /*17e0*/  UIADD3 UR5, UPT, UPT, UR6, 0x3f, URZ ;  /* 0x0000003f06057890 */ /* 0x004fe4000fffe0ff */
[----:B------:R-:W-:Y:S02]  /*17f0*/  UIADD3 UR46, UPT, UPT, UR6, 0x7e, URZ ;  /* 0x0000007e062e7890 */ /* 0x000fe4000fffe0ff */
[----:B------:R-:W-:Y:S01]  /*1800*/  USHF.R.S32.HI UR4, URZ, 0x1f, UR5 ;  /* 0x0000001fff047899 */ /* 0x000fe20008011405 */
[----:B------:R-:W2:Y:S03]  /*1810*/  LDCU UR38, c[0x0][0x374] ;  /* 0x00006e80ff2677ac */ /* 0x000ea60008000800 */
[----:B------:R-:W-:Y:S02]  /*1820*/  ULEA.HI UR4, UR4, UR5, URZ, 0x6 ;  /* 0x0000000504047291 */ /* 0x000fe4000f8f30ff */
[----:B------:R-:W-:-:S02]  /*1830*/  USEL UR25, UR25, 0x2, UP1 ;  /* 0x0000000219197887 */ /* 0x000fc40008800000 */
[----:B------:R-:W-:Y:S02]  /*1840*/  USHF.R.S32.HI UR41, URZ, 0x6, UR4 ;  /* 0x00000006ff297899 */ /* 0x000fe40008011404 */
[----:B------:R-:W-:Y:S02]  /*1850*/  UIADD3 UR4, UPT, UPT, UR6, -0x1, URZ ;  /* 0xffffffff06047890 */ /* 0x000fe4000fffe0ff */
[----:B------:R-:W-:Y:S02]  /*1860*/  UISETP.LT.U32.AND UP0, UPT, UR41, 0xa, UPT ;  /* 0x0000000a2900788c */ /* 0x000fe4000bf01070 */
[----:B------:R-:W-:Y:S02]  /*1870*/  UISETP.GE.U32.AND UP2, UPT, UR4, -0x7f, UPT ;  /* 0xffffff810400788c */ /* 0x000fe4000bf46070 */
[----:B------:R-:W-:Y:S01]  /*1880*/  USEL UR40, UR41, 0xa, UP0 ;  /* 0x0000000a29287887 */ /* 0x000fe20008000000 */
[----:B------:R-:W-:-:S03]  /*1890*/  UMOV UR5, URZ ;  /* 0x000000ff00057c82 */ /* 0x000fc60008000000 */
[----:B------:R-:W-:Y:S02]  /*18a0*/  UIADD3 UR21, UPT, UPT, UR40, -0x1, URZ ;  /* 0xffffffff28157890 */ /* 0x000fe4000fffe0ff */
[----:B------:R-:W-:-:S03]  /*18b0*/  UIADD3 UR43, UPT, UPT, UR41, -UR40, URZ ;  /* 0x80000028292b7290 */ /* 0x000fc6000fffe0ff */
[----:B------:R-:W-:-:S04]  /*18c0*/  @UP2 UIADD3 UR21, UPT, UPT, UR40, URZ, URZ ;  /* 0x000000ff28152290 */ /* 0x000fc8000fffe0ff */
[----:B--234-:R-:W-:-:S12]  /*18d0*/  UIADD3 UR21, UPT, UPT, UR21, 0x1, URZ ;  /* 0x0000000115157890 */ /* 0x01cfd8000fffe0ff */
.L_x_43:
[----:B------:R-:W-:Y:S01]  /*18e0*/  UISETP.NE.AND UP0, UPT, UR45, URZ, UPT ;  /* 0x000000ff2d00728c */ /* 0x000fe2000bf05270 */
[----:B------:R-:W2:Y:S08]  /*18f0*/  S2UR UR45, SR_CgaCtaId ;  /* 0x00000000002d79c3 */ /* 0x000eb00000008800 */
[----:B------:R-:W-:Y:S05]  /*1900*/  BRA.U UP0, `(.L_x_24) ;  /* 0x0000000100347547 */ /* 0x000fea000b800000 */
[----:B------:R-:W3:Y:S01]  /*1910*/  S2R R0, SR_CgaCtaId ;  /* 0x0000000000007919 */ /* 0x000ee20000008800 */
[----:B------:R-:W-:-:S04]  /*1920*/  MOV R2, 0x400 ;  /* 0x0000040000027802 */ /* 0x000fc80000000f00 */
[----:B---3--:R-:W-:Y:S02]  /*1930*/  LEA R0, R0, R2, 0x18 ;  /* 0x0000000200007211 */ /* 0x008fe400078ec0ff */
[----:B------:R-:W-:-:S03]  /*1940*/  SHF.L.U32 R2, R8, 0x1f, RZ ;  /* 0x0000001f08027819 */ /* 0x000fc600000006ff */
[----:B------:R-:W-:-:S04]  /*1950*/  IMAD R0, R9, 0x8, R0 ;  /* 0x0000000809007824 */ /* 0x000fc800078e0200 */
[----:B------:R-:W3:Y:S02]  /*1960*/  SYNCS.PHASECHK.TRANS64.TRYWAIT P0, [R0+URZ+0x160], R2 ;  /* 0x00016002000075a7 */ /* 0x000ee400080011ff */
[----:B---3--:R-:W-:Y:S05]  /*1970*/  @!P0 BRA `(.L_x_25) ;  /* 0x0000008000748947 */ /* 0x008fea0003800000 */
.L_x_139:
[----:B------:R-:W-:Y:S01]  /*1980*/  VIADD R9, R9, 0x1 ;  /* 0x0000000109097836 */ /* 0x000fe20000000000 */
[----:B------:R3:W-:Y:S04]  /*1990*/  SYNCS.ARRIVE.TRANS64.A1T0 RZ, [R0+URZ+0x150], RZ ;  /* 0x000150ff00ff79a7 */ /* 0x0007e800081000ff */
[----:B------:R-:W-:-:S04]  /*19a0*/  ISETP.NE.AND P0, PT, R9, 0x2, PT ;  /* 0x000000020900780c */ /* 0x000fc80003f05270 */
[----:B------:R-:W-:Y:S02]  /*19b0*/  SEL R9, R9, RZ, P0 ;  /* 0x000000ff09097207 */ /* 0x000fe40000000000 */
[----:B---3--:R-:W-:-:S04]  /*19c0*/  SEL R0, RZ, 0x1, P0 ;  /* 0x00000001ff007807 */ /* 0x008fc80000000000 */
[----:B------:R-:W-:-:S07]  /*19d0*/  LOP3.LUT R8, R8, R0, RZ, 0x3c, !PT ;  /* 0x0000000008087212 */ /* 0x000fce00078e3cff */
.L_x_24:
[----:B------:R-:W-:Y:S01]  /*19e0*/  UMOV UR6, 0x400 ;  /* 0x0000040000067882 */ /* 0x000fe20000000000 */
[----:B------:R-:W-:Y:S01]  /*19f0*/  SHF.L.U32 R0, R12, 0x1f, RZ ;  /* 0x0000001f0c007819 */ /* 0x000fe200000006ff */
[----:B--2---:R-:W-:Y:S02]  /*1a00*/  ULEA UR6, UR45, UR6, 0x18 ;  /* 0x000000062d067291 */ /* 0x004fe4000f8ec0ff */
[----:B------:R-:W-:Y:S02]  /*1a10*/  UISETP.GE.U32.AND UP0, UPT, UR46, 0x7f, UPT ;  /* 0x0000007f2e00788c */ /* 0x000fe4000bf06070 */
[----:B------:R-:W-:Y:S02]  /*1a20*/  ULEA UR4, UR5, UR6, 0x3 ;  /* 0x0000000605047291 */ /* 0x000fe4000f8e18ff */
[----:B------:R-:W-:Y:S02]  /*1a30*/  USHF.L.U32 UR35, UR30, 0x6, URZ ;  /* 0x000000061e237899 */ /* 0x000fe400080006ff */
[----:B------:R-:W-:Y:S01]  /*1a40*/  ULEA UR11, UR31, UR44, 0x8 ;  /* 0x0000002c1f0b7291 */ /* 0x000fe2000f8e40ff */
[----:B------:R-:W-:-:S04]  /*1a50*/  UMOV UR13, URZ ;  /* 0x000000ff000d7c82 */ /* 0x000fc80008000000 */
[----:B------:R2:W3:Y:S01]  /*1a60*/  SYNCS.PHASECHK.TRANS64.TRYWAIT P0, [UR4+0x50], R0 ;  /* 0x00005000ff0075a7 */ /* 0x0004e20008001104 */
[----:B------:R-:W-:Y:S06]  /*1a70*/  BRA.U !UP0, `(.L_x_26) ;  /* 0x0000000108bc7547 */ /* 0x000fec000b800000 */
[----:B------:R-:W-:Y:S01]  /*1a80*/  UMOV UR7, URZ ;  /* 0x000000ff00077c82 */ /* 0x000fe20008000000 */
[----:B------:R-:W-:-:S05]  /*1a90*/  UMOV UR4, UR5 ;  /* 0x0000000500047c82 */ /* 0x000fca0008000000 */
.L_x_32:
[----:B------:R-:W-:Y:S01]  /*1aa0*/  ULEA UR33, UR4, UR6, 0x3 ;  /* 0x0000000604217291 */ /* 0x000fe2000f8e18ff */
[----:B---3--:R-:W-:Y:S01]  /*1ab0*/  @!P3 MOV R2, 0x5000 ;  /* 0x000050000002b802 */ /* 0x008fe20000000f00 */
[----:B-1-34-:R-:W-:Y:S10]  /*1ac0*/  @P0 BRA `(.L_x_27) ;  /* 0x00000000000c0947 */ /* 0x01aff40003800000 */
[----:B------:R-:W-:-:S04]  /*1ad0*/  SHF.L.U32 R3, R12, 0x1f, RZ ;  /* 0x0000001f0c037819 */ /* 0x000fc800000006ff */
[----:B------:R-:W3:Y:S02]  /*1ae0*/  SYNCS.PHASECHK.TRANS64.TRYWAIT P0, [UR33+0x50], R3 ;  /* 0x00005003ff0075a7 */ /* 0x000ee40008001121 */
[----:B---3--:R-:W-:Y:S05]  /*1af0*/  @!P0 BRA `(.L_x_28) ;  /* 0x0000008000288947 */ /* 0x008fea0003800000 */
.L_x_27:
[----:B------:R3:W-:Y:S01]  /*1b00*/  @!P3 SYNCS.ARRIVE.TRANS64 RZ, [UR33], R2 ;  /* 0x00000002ffffb9a7 */ /* 0x0007e20008000021 */
[----:B------:R-:W-:-:S04]  /*1b10*/  ULOP3.LUT UR5, UR25, 0x2, URZ, 0xfc, !UPT ;  /* 0x0000000219057892 */ /* 0x000fc8000f8efcff */
[----:B------:R-:W-:-:S09]  /*1b20*/  UISETP.NE.AND UP0, UPT, UR5, 0x2, UPT ;  /* 0x000000020500788c */ /* 0x000fd2000bf05270 */
[----:B------:R-:W-:Y:S05]  /*1b30*/  BRA.U UP0, `(.L_x_29) ;  /* 0x0000000100047547 */ /* 0x000fea000b800000 */
[----:B-1----:R-:W-:Y:S05]  /*1b40*/  BPT.TRAP 0x1 ;  /* 0x000000040000795c */ /* 0x002fea0000300000 */
.L_x_29:
[----:B------:R-:W-:Y:S04]  /*1b50*/  BSSY.RECONVERGENT B0, `(.L_x_30) ;  /* 0x0000003000007945 */ /* 0x000fe80003800200 */
[----:B------:R-:W-:Y:S05]  /*1b60*/  @P2 BRA `(.L_x_31) ;  /* 0x0000000000042947 */ /* 0x000fea0003800000 */
[----:B-1----:R-:W-:Y:S05]  /*1b70*/  BPT.TRAP 0x1 ;  /* 0x000000040000795c */ /* 0x002fea0000300000 */
.L_x_31:
[----:B-1----:R-:W-:Y:S05]  /*1b80*/  BSYNC.RECONVERGENT B0 ;  /* 0x0000000000007941 */ /* 0x002fea0003800200 */
.L_x_30:
[----:B------:R-:W-:Y:S02]  /*1b90*/  UIADD3 UR5, UPT, UPT, UR4, 0x1, URZ ;  /* 0x0000000104057890 */ /* 0x000fe4000fffe0ff */
[----:B------:R-:W-:Y:S02]  /*1ba0*/  USHF.L.U32 UR34, UR7, 0x6, URZ ;  /* 0x0000000607227899 */ /* 0x000fe400080006ff */
[----:B------:R-:W-:Y:S02]  /*1bb0*/  UISETP.NE.AND UP0, UPT, UR5, 0xa, UPT ;  /* 0x0000000a0500788c */ /* 0x000fe4000bf05270 */
[----:B------:R-:W-:Y:S02]  /*1bc0*/  UIADD3 UR7, UPT, UPT, UR7, 0x1, URZ ;  /* 0x0000000107077890 */ /* 0x000fe4000fffe0ff */
[----:B------:R-:W-:Y:S02]  /*1bd0*/  USEL UR9, URZ, 0x1, UP0 ;  /* 0x00000001ff097887 */ /* 0x000fe40008000000 */
[----:B------:R-:W-:-:S02]  /*1be0*/  USEL UR5, UR5, URZ, UP0 ;  /* 0x000000ff05057287 */ /* 0x000fc40008000000 */
[----:B------:R-:W-:Y:S02]  /*1bf0*/  UIADD3 UR14, UP0, UPT, UR28, 0x180, URZ ;  /* 0x000001801c0e7890 */ /* 0x000fe4000ff1e0ff */
[----:B------:R-:W-:Y:S01]  /*1c00*/  ULEA UR8, UR5, UR6, 0x3 ;  /* 0x0000000605087291 */ /* 0x000fe2000f8e18ff */
[----:B------:R-:W-:Y:S01]  /*1c10*/  LOP3.LUT R12, R12, UR9, RZ, 0x3c, !PT ;  /* 0x000000090c0c7c12 */ /* 0x000fe2000f8e3cff */
[----:B------:R-:W-:Y:S02]  /*1c20*/  ULEA UR32, UR4, UR6, 0xc ;  /* 0x0000000604207291 */ /* 0x000fe4000f8e60ff */
[----:B------:R-:W-:Y:S01]  /*1c30*/  UIADD3 UR16, UP1, UPT, UR28, 0x80, URZ ;  /* 0x000000801c107890 */ /* 0x000fe2000ff3e0ff */
[----:B--2---:R-:W-:Y:S01]  /*1c40*/  SHF.L.U32 R0, R12, 0x1f, RZ ;  /* 0x0000001f0c007819 */ /* 0x004fe200000006ff */
[----:B------:R-:W-:Y:S02]  /*1c50*/  UIADD3.X UR15, UPT, UPT, URZ, UR29, URZ, UP0, !UPT ;  /* 0x0000001dff0f7290 */ /* 0x000fe400087fe4ff */
[----:B------:R-:W-:Y:S01]  /*1c60*/  UISETP.NE.AND UP0, UPT, UR7, UR21, UPT ;  /* 0x000000150700728c */ /* 0x000fe2000bf05270 */
[----:B------:R4:W1:Y:S01]  /*1c70*/  SYNCS.PHASECHK.TRANS64.TRYWAIT P0, [UR8+0x50], R0 ;  /* 0x00005000ff0075a7 */ /* 0x0008620008001108 */
[----:B------:R-:W-:-:S02]  /*1c80*/  ULEA UR8, UR4, UR24, 0xe ;  /* 0x0000001804087291 */ /* 0x000fc4000f8e70ff */
[----:B------:R-:W-:Y:S02]  /*1c90*/  UIADD3.X UR17, UPT, UPT, URZ, UR29, URZ, UP1, !UPT ;  /* 0x0000001dff117290 */ /* 0x000fe40008ffe4ff */
[----:B------:R-:W-:Y:S02]  /*1ca0*/  UIADD3 UR32, UPT, UPT, UR32, 0x6400, URZ ;  /* 0x0000640020207890 */ /* 0x000fe4000fffe0ff */
[----:B------:R-:W-:Y:S01]  /*1cb0*/  UIADD3 UR8, UPT, UPT, UR6, 0x10400, UR8 ;  /* 0x0001040006087890 */ /* 0x000fe2000fffe008 */
[----:B------:R-:W-:Y:S01]  /*1cc0*/  UMOV UR18, 0x0 ;  /* 0x0000000000127882 */ /* 0x000fe20000000000 */
[----:B------:R-:W-:Y:S01]  /*1cd0*/  UMOV UR19, 0x10000000 ;  /* 0x1000000000137882 */ /* 0x000fe20000000000 */
[----:B------:R-:W-:Y:S01]  /*1ce0*/  UMOV UR4, 0x30000 ;  /* 0x0003000000047882 */ /* 0x000fe20000000000 */
[----:B------:R-:W-:Y:S01]  /*1cf0*/  UMOV UR12, UR36 ;  /* 0x00000024000c7c82 */ /* 0x000fe20008000000 */
[----:B------:R-:W-:Y:S01]  /*1d00*/  UMOV UR9, UR33 ;  /* 0x0000002100097c82 */ /* 0x000fe20008000000 */
[----:B------:R-:W-:Y:S01]  /*1d10*/  UMOV UR10, UR34 ;  /* 0x00000022000a7c82 */ /* 0x000fe20008000000 */
[----:B------:R-:W-:Y:S01]  /*1d20*/  UTMALDG.3D [UR32], [UR16], desc[UR18] ;  /* 0x00001220100075b4 */ /* 0x000fe20008011000 */
[----:B------:R-:W-:Y:S01]  /*1d30*/  UMOV UR13, UR21 ;  /* 0x00000015000d7c82 */ /* 0x000fe20008000000 */
[----:B------:R2:W-:Y:S02]  /*1d40*/  UTMALDG.3D.MULTICAST [UR8], [UR14], UR4, desc[UR18] ;  /* 0x000012080e0073b4 */ /* 0x0005e40008011804 */
[----:B--2---:R-:W-:Y:S01]  /*1d50*/  UMOV UR4, UR5 ;  /* 0x0000000500047c82 */ /* 0x004fe20008000000 */
[----:B------:R-:W-:Y:S05]  /*1d60*/  BRA.U UP0, `(.L_x_32) ;  /* 0xfffffffd004c7547 */ /* 0x000fea000b83ffff */
.L_x_26:
[----:B------:R-:W-:Y:S01]  /*1d70*/  ULEA UR4, UR5, UR6, 0x3 ;  /* 0x0000000605047291 */ /* 0x000fe2000f8e18ff */
[----:B--2-4-:R-:W-:Y:S01]  /*1d80*/  SHF.L.U32 R0, R12, 0x1f, RZ ;  /* 0x0000001f0c007819 */ /* 0x014fe200000006ff */
[----:B------:R-:W-:Y:S01]  /*1d90*/  @!P1 SYNCS.ARRIVE.TRANS64.A1T0 RZ, [UR6+0xe8], RZ ;  /* 0x0000e8ffffff99a7 */ /* 0x000fe20008100006 */
[----:B------:R-:W-:-:S06]  /*1da0*/  UISETP.GT.AND UP0, UPT, UR41, UR40, UPT ;  /* 0x000000282900728c */ /* 0x000fcc000bf04270 */
[----:B-1-3--:R1:W2:Y:S03]  /*1db0*/  SYNCS.PHASECHK.TRANS64.TRYWAIT P0, [UR4+0x50], R0 ;  /* 0x00005000ff0075a7 */ /* 0x00a2a60008001104 */
[----:B------:R-:W-:Y:S05]  /*1dc0*/  BRA.U !UP0, `(.L_x_33) ;  /* 0x0000000108c07547 */ /* 0x000fea000b800000 */
[----:B------:R-:W-:Y:S01]  /*1dd0*/  UIADD3 UR26, UPT, UPT, UR43, UR13, URZ ;  /* 0x0000000d2b1a7290 */ /* 0x000fe2000fffe0ff */
[----:B------:R-:W-:-:S11]  /*1de0*/  UMOV UR4, UR5 ;  /* 0x0000000500047c82 */ /* 0x000fd60008000000 */
.L_x_39:
[----:B------:R-:W-:Y:S01]  /*1df0*/  ULEA UR17, UR4, UR6, 0x3 ;  /* 0x0000000604117291 */ /* 0x000fe2000f8e18ff */
[----:B--2---:R-:W-:Y:S01]  /*1e00*/  @!P3 MOV R2, 0x5000 ;  /* 0x000050000002b802 */ /* 0x004fe20000000f00 */
[----:B--234-:R-:W-:Y:S10]  /*1e10*/  @P0 BRA `(.L_x_34) ;  /* 0x00000000000c0947 */ /* 0x01cff40003800000 */
[----:B------:R-:W-:-:S04]  /*1e20*/  SHF.L.U32 R3, R12, 0x1f, RZ ;  /* 0x0000001f0c037819 */ /* 0x000fc800000006ff */
[----:B------:R-:W2:Y:S02]  /*1e30*/  SYNCS.PHASECHK.TRANS64.TRYWAIT P0, [UR17+0x50], R3 ;  /* 0x00005003ff0075a7 */ /* 0x000ea40008001111 */
[----:B--2---:R-:W-:Y:S05]  /*1e40*/  @!P0 BRA `(.L_x_35) ;  /* 0x0000007c006c8947 */ /* 0x004fea0003800000 */
.L_x_34:
[----:B------:R2:W-:Y:S01]  /*1e50*/  @!P3 SYNCS.ARRIVE.TRANS64 RZ, [UR17], R2 ;  /* 0x00000002ffffb9a7 */ /* 0x0005e20008000011 */
[----:B------:R-:W-:-:S04]  /*1e60*/  ULOP3.LUT UR5, UR25, 0x2, URZ, 0xfc, !UPT ;  /* 0x0000000219057892 */ /* 0x000fc8000f8efcff */
[----:B------:R-:W-:-:S09]  /*1e70*/  UISETP.NE.AND UP0, UPT, UR5, 0x2, UPT ;  /* 0x000000020500788c */ /* 0x000fd2000bf05270 */
[----:B------:R-:W-:Y:S05]  /*1e80*/  BRA.U UP0, `(.L_x_36) ;  /* 0x0000000100047547 */ /* 0x000fea000b800000 */
[----:B------:R-:W-:Y:S05]  /*1e90*/  BPT.TRAP 0x1 ;  /* 0x000000040000795c */ /* 0x000fea0000300000 */
.L_x_36:
[----:B------:R-:W-:Y:S04]  /*1ea0*/  BSSY.RECONVERGENT B0, `(.L_x_37) ;  /* 0x0000003000007945 */ /* 0x000fe80003800200 */
[----:B------:R-:W-:Y:S05]  /*1eb0*/  @P2 BRA `(.L_x_38) ;  /* 0x0000000000042947 */ /* 0x000fea0003800000 */
[----:B------:R-:W-:Y:S05]  /*1ec0*/  BPT.TRAP 0x1 ;  /* 0x000000040000795c */ /* 0x000fea0000300000 */
.L_x_38:
[----:B------:R-:W-:Y:S05]  /*1ed0*/  BSYNC.RECONVERGENT B0 ;  /* 0x0000000000007941 */ /* 0x000fea0003800200 */
.L_x_37:
[----:B------:R-:W-:Y:S02]  /*1ee0*/  UIADD3 UR5, UPT, UPT, UR4, 0x1, URZ ;  /* 0x0000000104057890 */ /* 0x000fe4000fffe0ff */
[----:B------:R-:W-:Y:S02]  /*1ef0*/  USHF.L.U32 UR18, UR13, 0x6, URZ ;  /* 0x000000060d127899 */ /* 0x000fe400080006ff */
[----:B------:R-:W-:Y:S02]  /*1f00*/  UISETP.NE.AND UP0, UPT, UR5, 0xa, UPT ;  /* 0x0000000a0500788c */ /* 0x000fe4000bf05270 */
[----:B------:R-:W-:Y:S02]  /*1f10*/  UIADD3 UR13, UPT, UPT, UR13, 0x1, URZ ;  /* 0x000000010d0d7890 */ /* 0x000fe4000fffe0ff */
[----:B------:R-:W-:Y:S02]  /*1f20*/  USEL UR8, URZ, 0x1, UP0 ;  /* 0x00000001ff087887 */ /* 0x000fe40008000000 */
[----:B------:R-:W-:-:S02]  /*1f30*/  USEL UR5, UR5, URZ, UP0 ;  /* 0x000000ff05057287 */ /* 0x000fc40008000000 */
[----:B------:R-:W-:Y:S02]  /*1f40*/  UIADD3 UR14, UP0, UPT, UR28, 0x180, URZ ;  /* 0x000001801c0e7890 */ /* 0x000fe4000ff1e0ff */
[----:B------:R-:W-:Y:S01]  /*1f50*/  LOP3.LUT R12, R12, UR8, RZ, 0x3c, !PT ;  /* 0x000000080c0c7c12 */ /* 0x000fe2000f8e3cff */
[----:B------:R-:W-:Y:S02]  /*1f60*/  ULEA UR16, UR4, UR6, 0xc ;  /* 0x0000000604107291 */ /* 0x000fe4000f8e60ff */
[----:B------:R-:W-:Y:S01]  /*1f70*/  UIADD3 UR22, UP1, UPT, UR28, 0x80, URZ ;  /* 0x000000801c167890 */ /* 0x000fe2000ff3e0ff */
[----:B-1----:R-:W-:Y:S01]  /*1f80*/  SHF.L.U32 R0, R12, 0x1f, RZ ;  /* 0x0000001f0c007819 */ /* 0x002fe200000006ff */
[----:B------:R-:W-:Y:S02]  /*1f90*/  UIADD3.X UR15, UPT, UPT, URZ, UR29, URZ, UP0, !UPT ;  /* 0x0000001dff0f7290 */ /* 0x000fe400087fe4ff */
[----:B------:R-:W-:Y:S02]  /*1fa0*/  ULEA UR8, UR4, UR24, 0xe ;  /* 0x0000001804087291 */ /* 0x000fe4000f8e70ff */
[----:B------:R-:W-:-:S02]  /*1fb0*/  UISETP.NE.AND UP0, UPT, UR13, UR26, UPT ;  /* 0x0000001a0d00728c */ /* 0x000fc4000bf05270 */
[----:B------:R-:W-:Y:S02]  /*1fc0*/  ULEA UR7, UR5, UR6, 0x3 ;  /* 0x0000000605077291 */ /* 0x000fe4000f8e18ff */
[----:B------:R-:W-:Y:S02]  /*1fd0*/  UIADD3 UR16, UPT, UPT, UR16, 0x6400, URZ ;  /* 0x0000640010107890 */ /* 0x000fe4000fffe0ff */
[----:B------:R-:W-:Y:S02]  /*1fe0*/  UIADD3.X UR23, UPT, UPT, URZ, UR29, URZ, UP1, !UPT ;  /* 0x0000001dff177290 */ /* 0x000fe40008ffe4ff */
[----:B------:R-:W-:Y:S01]  /*1ff0*/  UIADD3 UR8, UPT, UPT, UR6, 0x10400, UR8 ;  /* 0x0001040006087890 */ /* 0x000fe2000fffe008 */
[----:B------:R-:W-:Y:S01]  /*2000*/  UMOV UR30, 0x0 ;  /* 0x00000000001e7882 */ /* 0x000fe20000000000 */
[----:B------:R-:W-:Y:S01]  /*2010*/  UMOV UR31, 0x10000000 ;  /* 0x10000000001f7882 */ /* 0x000fe20000000000 */
[----:B------:R-:W-:Y:S01]  /*2020*/  UMOV UR19, UR35 ;  /* 0x0000002300137c82 */ /* 0x000fe20008000000 */
[----:B------:R-:W-:Y:S01]  /*2030*/  UMOV UR20, UR36 ;  /* 0x0000002400147c82 */ /* 0x000fe20008000000 */
[----:B------:R3:W4:Y:S01]  /*2040*/  SYNCS.PHASECHK.TRANS64.TRYWAIT P0, [UR7+0x50], R0 ;  /* 0x00005000ff0075a7 */ /* 0x0007220008001107 */
[----:B------:R-:W-:Y:S01]  /*2050*/  UMOV UR4, 0x30000 ;  /* 0x0003000000047882 */ /* 0x000fe20000000000 */
[----:B------:R-:W-:Y:S01]  /*2060*/  UMOV UR12, UR36 ;  /* 0x00000024000c7c82 */ /* 0x000fe20008000000 */
[----:B------:R-:W-:Y:S01]  /*2070*/  UMOV UR9, UR17 ;  /* 0x0000001100097c82 */ /* 0x000fe20008000000 */
[----:B------:R-:W-:Y:S01]  /*2080*/  UMOV UR10, UR18 ;  /* 0x00000012000a7c82 */ /* 0x000fe20008000000 */
[----:B------:R-:W-:Y:S01]  /*2090*/  UTMALDG.3D [UR16], [UR22], desc[UR30] ;  /* 0x00001e10160075b4 */ /* 0x000fe20008011000 */
[----:B------:R1:W-:Y:S02]  /*20a0*/  UTMALDG.3D.MULTICAST [UR8], [UR14], UR4, desc[UR30] ;  /* 0x00001e080e0073b4 */ /* 0x0003e40008011804 */
[----:B-1----:R-:W-:Y:S01]  /*20b0*/  UMOV UR4, UR5 ;  /* 0x0000000500047c82 */ /* 0x002fe20008000000 */
[----:B------:R-:W-:Y:S05]  /*20c0*/  BRA.U UP0, `(.L_x_39) ;  /* 0xfffffffd00487547 */ /* 0x000fea000b83ffff */
.L_x_33:
[C---:B------:R-:W-:Y:S01]  /*20d0*/  LEA R3, R11.reuse, UR6, 0x3 ;  /* 0x000000060b037c11 */ /* 0x040fe2000f8e18ff */
[----:B------:R-:W-:Y:S01]  /*20e0*/  NOP ;  /* 0x0000000000007918 */ /* 0x000fe20000000000 */
[----:B-1-3--:R-:W-:Y:S02]  /*20f0*/  SHF.L.U32 R0, R10, 0x1f, RZ ;  /* 0x0000001f0a007819 */ /* 0x00afe400000006ff */
[----:B------:R-:W-:Y:S02]  /*2100*/  LEA R4, R11, UR6, 0x4 ;  /* 0x000000060b047c11 */ /* 0x000fe4000f8e20ff */
[----:B--2-4-:R-:W1:Y:S02]  /*2110*/  SYNCS.PHASECHK.TRANS64.TRYWAIT P0, [R3+URZ+0xf0], R0 ;  /* 0x0000f000030075a7 */ /* 0x014e6400080011ff */
[----:B-1----:R-:W-:Y:S05]  /*2120*/  @!P0 BRA `(.L_x_40) ;  /* 0x0000007800cc8947 */ /* 0x002fea0003800000 */
.L_x_142:
[----:B------:R-:W2:Y:S01]  /*2130*/  LDS.128 R4, [R4+0x180] ;  /* 0x0001800004047984 */ /* 0x000ea20000000c00 */
[----:B------:R-:W-:Y:S01]  /*2140*/  UISETP.GE.AND UP0, UPT, UR42, 0x1, UPT ;  /* 0x000000012a00788c */ /* 0x000fe2000bf06270 */
[----:B------:R-:W-:Y:S01]  /*2150*/  @!PT LDS RZ, [RZ] ;  /* 0x00000000fffff984 */ /* 0x000fe20000000800 */
[----:B------:R-:W-:Y:S01]  /*2160*/  @!PT LDS RZ, [RZ] ;  /* 0x00000000fffff984 */ /* 0x000fe20000000800 */
[----:B------:R-:W-:Y:S01]  /*2170*/  @!PT LDS RZ, [RZ] ;  /* 0x00000000fffff984 */ /* 0x000fe20000000800 */
[----:B------:R-:W-:Y:S01]  /*2180*/  @!PT LDS RZ, [RZ] ;  /* 0x00000000fffff984 */ /* 0x000fe20000000800 */
[----:B------:R3:W-:Y:S06]  /*2190*/  MEMBAR.ALL.CTA ;  /* 0x0000000000007992 */ /* 0x0007ec0000008000 */
[----:B---3--:R-:W3:Y:S01]  /*21a0*/  FENCE.VIEW.ASYNC.S ;  /* 0x00000000000073c6 */ /* 0x008ee20000000000 */
[----:B--2---:R-:W-:-:S13]  /*21b0*/  LOP3.LUT P0, RZ, R6, 0x1, RZ, 0xc0, !PT ;  /* 0x0000000106ff7812 */ /* 0x004fda000780c0ff */
[----:B---3--:R-:W-:Y:S01]  /*21c0*/  VOTEU.ANY UP1, P0 ;  /* 0x0000000000ff7886 */ /* 0x008fe20000020100 */
[----:B------:R-:W-:-:S13]  /*21d0*/  PLOP3.LUT P0, PT, PT, PT, UP1, 0x80, 0x8 ;  /* 0x000000000008781c */ /* 0x000fda0003f0f018 */
[----:B-1----:R-:W-:Y:S02]  /*21e0*/  @P0 LOP3.LUT R0, R5, 0xffff, RZ, 0xc0, !PT ;  /* 0x0000ffff05000812 */ /* 0x002fe400078ec0ff */
[----:B------:R-:W-:Y:S02]  /*21f0*/  @P0 MOV R2, R4 ;  /* 0x0000000400020202 */ /* 0x000fe40000000f00 */
[----:B------:R-:W-:Y:S01]  /*2200*/  @P0 R2UR UR7, R0 ;  /* 0x00000000000702ca */ /* 0x000fe200000e0000 */
[----:B------:R-:W-:Y:S01]  /*2210*/  VIADD R0, R3, 0x100 ;  /* 0x0000010003007836 */ /* 0x000fe20000000000 */
[----:B------:R-:W-:Y:S02]  /*2220*/  @P0 SHF.R.U32.HI R4, RZ, 0x10, R5 ;  /* 0x00000010ff040819 */ /* 0x000fe40000011605 */
[----:B------:R-:W-:Y:S02]  /*2230*/  @P0 R2UR UR8, R2 ;  /* 0x00000000020802ca */ /* 0x000fe400000e0000 */
[----:B------:R-:W-:-:S02]  /*2240*/  PRMT R0, RZ, 0x654, R0 ;  /* 0x00000654ff007816 */ /* 0x000fc40000000000 */
[----:B------:R-:W-:Y:S02]  /*2250*/  @P0 R2UR UR4, R4 ;  /* 0x00000000040402ca */ /* 0x000fe400000e0000 */
[----:B------:R1:W-:Y:S03]  /*2260*/  SYNCS.ARRIVE.TRANS64.RED.A1T0 RZ, [R0+URZ], RZ ;  /* 0x000000ff00ff79a7 */ /* 0x0003e600081004ff */
[----:B------:R-:W-:-:S04]  /*2270*/  @UP1 UMOV UR27, UR7 ;  /* 0x00000007001b1c82 */ /* 0x000fc80008000000 */
[----:B------:R-:W-:-:S04]  /*2280*/  @UP1 UMOV UR37, UR8 ;  /* 0x0000000800251c82 */ /* 0x000fc80008000000 */
[----:B------:R-:W-:Y:S01]  /*2290*/  @UP1 UMOV UR36, UR4 ;  /* 0x0000000400241c82 */ /* 0x000fe20008000000 */
[----:B------:R-:W-:Y:S05]  /*22a0*/  BRA.U !UP0, `(.L_x_41) ;  /* 0x0000000108d47547 */ /* 0x000fea000b800000 */
[----:B------:R-:W2:Y:S01]  /*22b0*/  LDCU.128 UR12, c[0x0][0xb10] ;  /* 0x00016200ff0c77ac */ /* 0x000ea20008000c00 */
[----:B------:R-:W3:Y:S01]  /*22c0*/  LDCU UR26, c[0x0][0xb20] ;  /* 0x00016400ff1a77ac */ /* 0x000ee20008000800 */
[----:B------:R-:W4:Y:S01]  /*22d0*/  LDCU UR20, c[0x0][0xb0c] ;  /* 0x00016180ff1477ac */ /* 0x000f220008000800 */
[----:B------:R-:W1:Y:S01]  /*22e0*/  LDCU.64 UR10, c[0x0][0xb28] ;  /* 0x00016500ff0a77ac */ /* 0x000e620008000a00 */
[----:B------:R-:W-:Y:S02]  /*22f0*/  UISETP.NE.AND UP3, UPT, UR42, 0x1, UPT ;  /* 0x000000012a00788c */ /* 0x000fe4000bf65270 */
[----:B--2---:R-:W-:Y:S02]  /*2300*/  UIMAD.WIDE.U32 UR16, UR38, UR15, URZ ;  /* 0x0000000f261072a5 */ /* 0x004fe4000f8e00ff */
[----:B------:R-:W-:Y:S02]  /*2310*/  UIMAD.WIDE.U32 UR8, UR39, UR12, URZ ;  /* 0x0000000c270872a5 */ /* 0x000fe4000f8e00ff */
[----:B------:R-:W-:-:S02]  /*2320*/  UISETP.NE.AND UP0, UPT, UR14, 0x1, UPT ;  /* 0x000000010e00788c */ /* 0x000fc4000bf05270 */
[----:B------:R-:W-:Y:S01]  /*2330*/  UIMAD.WIDE.U32 UR22, UR27, UR15, URZ ;  /* 0x0000000f1b1672a5 */ /* 0x000fe2000f8e00ff */
[----:B------:R-:W-:Y:S02]  /*2340*/  UMOV UR16, UR17 ;  /* 0x0000001100107c82 */ /* 0x000fe40008000000 */
[----:B------:R-:W-:Y:S01]  /*2350*/  UMOV UR8, UR9 ;  /* 0x0000000900087c82 */ /* 0x000fe20008000000 */
[----:B---3--:R-:W-:Y:S02]  /*2360*/  USHF.R.U32.HI UR16, URZ, UR26, UR16 ;  /* 0x0000001aff107299 */ /* 0x008fe40008011610 */
[----:B----4-:R-:W-:Y:S02]  /*2370*/  UISETP.NE.AND UP2, UPT, UR20, 0x1, UPT ;  /* 0x000000011400788c */ /* 0x010fe4000bf45270 */
[----:B------:R-:W-:Y:S02]  /*2380*/  USHF.R.U32.HI UR8, URZ, UR13, UR8 ;  /* 0x0000000dff087299 */ /* 0x000fe40008011608 */
[----:B------:R-:W-:-:S02]  /*2390*/  USEL UR7, UR38, UR16, !UP0 ;  /* 0x0000001026077287 */ /* 0x000fc4000c000000 */
[----:B------:R-:W-:Y:S02]  /*23a0*/  USEL UR8, UR39, UR8, !UP2 ;  /* 0x0000000827087287 */ /* 0x000fe4000d000000 */
[----:B-1----:R-:W-:Y:S01]  /*23b0*/  UIMAD.WIDE.U32 UR16, UR7, UR10, URZ ;  /* 0x0000000a071072a5 */ /* 0x002fe2000f8e00ff */
[----:B------:R-:W-:Y:S01]  /*23c0*/  UMOV UR4, UR23 ;  /* 0x0000001700047c82 */ /* 0x000fe20008000000 */
[----:B------:R-:W-:Y:S02]  /*23d0*/  UIMAD.WIDE.U32 UR18, UR37, UR12, URZ ;  /* 0x0000000c251272a5 */ /* 0x000fe4000f8e00ff */
[----:B------:R-:W-:-:S03]  /*23e0*/  UIMAD.WIDE.U32 UR22, UR8, UR10, URZ ;  /* 0x0000000a081672a5 */ /* 0x000fc6000f8e00ff */
[----:B------:R-:W-:Y:S01]  /*23f0*/  UMOV UR16, UR17 ;  /* 0x0000001100107c82 */ /* 0x000fe20008000000 */
[----:B------:R-:W-:Y:S02]  /*2400*/  USHF.R.U32.HI UR4, URZ, UR26, UR4 ;  /* 0x0000001aff047299 */ /* 0x000fe40008011604 */
[----:B------:R-:W-:Y:S01]  /*2410*/  @UP3 USHF.R.U32.HI UR7, URZ, UR11, UR16 ;  /* 0x0000000bff073299 */ /* 0x000fe20008011610 */
[----:B------:R-:W-:Y:S01]  /*2420*/  UMOV UR18, UR19 ;  /* 0x0000001300127c82 */ /* 0x000fe20008000000 */
[----:B------:R-:W-:Y:S01]  /*2430*/  UMOV UR22, UR23 ;  /* 0x0000001700167c82 */ /* 0x000fe20008000000 */
[----:B------:R-:W-:Y:S02]  /*2440*/  USHF.R.U32.HI UR13, URZ, UR13, UR18 ;  /* 0x0000000dff0d7299 */ /* 0x000fe40008011612 */
[----:B------:R-:W-:Y:S02]  /*2450*/  USEL UR4, UR27, UR4, !UP0 ;  /* 0x000000041b047287 */ /* 0x000fe4000c000000 */
[----:B------:R-:W-:-:S02]  /*2460*/  @UP3 USHF.R.U32.HI UR8, URZ, UR11, UR22 ;  /* 0x0000000bff083299 */ /* 0x000fc40008011616 */
[----:B------:R-:W-:Y:S02]  /*2470*/  UIMAD UR9, UR42, UR7, URZ ;  /* 0x000000072a0972a4 */ /* 0x000fe4000f8e02ff */
[----:B------:R-:W-:Y:S02]  /*2480*/  USEL UR7, UR37, UR13, !UP2 ;  /* 0x0000000d25077287 */ /* 0x000fe4000d000000 */
[----:B------:R-:W-:Y:S02]  /*2490*/  UIMAD UR12, UR42, UR8, URZ ;  /* 0x000000082a0c72a4 */ /* 0x000fe4000f8e02ff */
[----:B------:R-:W-:Y:S02]  /*24a0*/  UISETP.GE.AND UP0, UPT, UR4, UR9, UPT ;  /* 0x000000090400728c */ /* 0x000fe4000bf06270 */
[----:B------:R-:W-:Y:S02]  /*24b0*/  UIMAD.WIDE.U32 UR16, UR4, UR10, URZ ;  /* 0x0000000a041072a5 */ /* 0x000fe4000f8e00ff */
[----:B------:R-:W-:-:S02]  /*24c0*/  UISETP.GE.OR UP0, UPT, UR7, UR12, UP0 ;  /* 0x0000000c0700728c */ /* 0x000fc40008706670 */
[----:B------:R-:W-:Y:S02]  /*24d0*/  UIMAD.WIDE.U32 UR12, UR7, UR10, URZ ;  /* 0x0000000a070c72a5 */ /* 0x000fe4000f8e00ff */
[----:B------:R-:W-:Y:S01]  /*24e0*/  UIADD3 UR15, UPT, UPT, -UR4, URZ, URZ ;  /* 0x000000ff040f7290 */ /* 0x000fe2000fffe1ff */
[----:B------:R-:W-:Y:S01]  /*24f0*/  UMOV UR10, UR17 ;  /* 0x00000011000a7c82 */ /* 0x000fe20008000000 */
[----:B------:R-:W-:Y:S02]  /*2500*/  UIADD3 UR12, UPT, UPT, -UR7, URZ, URZ ;  /* 0x000000ff070c7290 */ /* 0x000fe4000fffe1ff */
[----:B------:R-:W-:-:S03]  /*2510*/  USHF.R.U32.HI UR10, URZ, UR11, UR10 ;  /* 0x0000000bff0a7299 */ /* 0x000fc6000801160a */
[----:B------:R-:W-:Y:S01]  /*2520*/  @!UP0 UMOV UR9, UR13 ;  /* 0x0000000d00098c82 */ /* 0x000fe20008000000 */
[----:B------:R-:W-:Y:S02]  /*2530*/  UIMAD UR15, UR14, UR15, UR27 ;  /* 0x0000000f0e0f72a4 */ /* 0x000fe4000f8e021b */
[----:B------:R-:W-:Y:S02]  /*2540*/  USEL UR10, UR4, UR10, !UP3 ;  /* 0x0000000a040a7287 */ /* 0x000fe4000d800000 */
[----:B------:R-:W-:Y:S02]  /*2550*/  @!UP0 USHF.R.U32.HI UR9, URZ, UR11, UR9 ;  /* 0x0000000bff098299 */ /* 0x000fe40008011609 */
[----:B------:R-:W-:Y:S02]  /*2560*/  UIADD3 UR11, UPT, UPT, -UR10, URZ, URZ ;  /* 0x000000ff0a0b7290 */ /* 0x000fe4000fffe1ff */
[----:B------:R-:W-:Y:S02]  /*2570*/  @!UP0 USEL UR9, UR7, UR9, !UP3 ;  /* 0x0000000907098287 */ /* 0x000fe4000d800000 */
[----:B------:R-:W-:-:S02]  /*2580*/  UIMAD UR11, UR42, UR11, UR4 ;  /* 0x0000000b2a0b72a4 */ /* 0x000fc4000f8e0204 */
[----:B------:R-:W-:Y:S02]  /*2590*/  @!UP0 UIADD3 UR10, UPT, UPT, UR10, -UR9, URZ ;  /* 0x800000090a0a8290 */ /* 0x000fe4000fffe0ff */
[----:B------:R-:W-:Y:S02]  /*25a0*/  @!UP0 UIMAD UR9, UR11, UR8, UR9 ;  /* 0x000000080b0982a4 */ /* 0x000fe4000f8e0209 */
[----:B------:R-:W-:Y:S02]  /*25b0*/  @!UP0 UIMAD UR4, UR42, UR10, UR7 ;  /* 0x0000000a2a0482a4 */ /* 0x000fe4000f8e0207 */
[----:B------:R-:W-:Y:S02]  /*25c0*/  UIMAD UR8, UR20, UR12, UR37 ;  /* 0x0000000c140872a4 */ /* 0x000fe4000f8e0225 */
[----:B------:R-:W-:Y:S01]  /*25d0*/  UIMAD UR27, UR4, UR14, UR15 ;  /* 0x0000000e041b72a4 */ /* 0x000fe2000f8e020f */
[----:B------:R-:W-:Y:S02]  /*25e0*/  @!UP0 UMOV UR7, UR9 ;  /* 0x0000000900078c82 */ /* 0x000fe40008000000 */
[----:B------:R-:W-:-:S12]  /*25f0*/  UIMAD UR37, UR7, UR20, UR8 ;  /* 0x00000014072572a4 */ /* 0x000fd8000f8e0208 */
.L_x_41:
[----:B------:R-:W2:Y:S02]  /*2600*/  LDCU UR4, c[0x0][0xb30] ;  /* 0x00016600ff0477ac */ /* 0x000ea40008000800 */
[----:B--2---:R-:W-:-:S09]  /*2610*/  UISETP.NE.AND UP0, UPT, UR4, 0x1, UPT ;  /* 0x000000010400788c */ /* 0x004fd2000bf05270 */
[----:B------:R-:W-:Y:S05]  /*2620*/  BRA.U UP0, `(.L_x_42) ;  /* 0x0000000100447547 */ /* 0x000fea000b800000 */
[----:B------:R-:W2:Y:S01]  /*2630*/  LDCU.128 UR12, c[0x0][0xb10] ;  /* 0x00016200ff0c77ac */ /* 0x000ea20008000c00 */
[----:B------:R-:W3:Y:S01]  /*2640*/  LDCU UR16, c[0x0][0xb0c] ;  /* 0x00016180ff1077ac */ /* 0x000ee20008000800 */
[----:B------:R-:W4:Y:S01]  /*2650*/  LDCU UR17, c[0x0][0xb20] ;  /* 0x00016400ff1177ac */ /* 0x000f220008000800 */
[----:B--2---:R-:W-:Y:S02]  /*2660*/  UIMAD.WIDE.U32 UR10, UR37, UR12, URZ ;  /* 0x0000000c250a72a5 */ /* 0x004fe4000f8e00ff */
[----:B------:R-:W-:Y:S02]  /*2670*/  UIMAD.WIDE.U32 UR8, UR27, UR15, URZ ;  /* 0x0000000f1b0872a5 */ /* 0x000fe4000f8e00ff */
[----:B---3--:R-:W-:Y:S02]  /*2680*/  UISETP.NE.AND UP2, UPT, UR16, 0x1, UPT ;  /* 0x000000011000788c */ /* 0x008fe4000bf45270 */
[----:B------:R-:W-:Y:S01]  /*2690*/  UISETP.NE.AND UP0, UPT, UR14, 0x1, UPT ;  /* 0x000000010e00788c */ /* 0x000fe2000bf05270 */
[----:B------:R-:W-:-:S02]  /*26a0*/  UMOV UR7, UR11 ;  /* 0x0000000b00077c82 */ /* 0x000fc40008000000 */
[----:B------:R-:W-:Y:S01]  /*26b0*/  UMOV UR4, UR9 ;  /* 0x0000000900047c82 */ /* 0x000fe20008000000 */
[----:B------:R-:W-:Y:S02]  /*26c0*/  USHF.R.U32.HI UR7, URZ, UR13, UR7 ;  /* 0x0000000dff077299 */ /* 0x000fe40008011607 */
[----:B----4-:R-:W-:Y:S02]  /*26d0*/  USHF.R.U32.HI UR4, URZ, UR17, UR4 ;  /* 0x00000011ff047299 */ /* 0x010fe40008011604 */
[----:B------:R-:W-:Y:S02]  /*26e0*/  USEL UR7, UR37, UR7, !UP2 ;  /* 0x0000000725077287 */ /* 0x000fe4000d000000 */
[----:B------:R-:W-:-:S04]  /*26f0*/  USEL UR4, UR27, UR4, !UP0 ;  /* 0x000000041b047287 */ /* 0x000fc8000c000000 */
[----:B------:R-:W-:Y:S02]  /*2700*/  UIADD3 UR8, UPT, UPT, UR7, -UR4, URZ ;  /* 0x8000000407087290 */ /* 0x000fe4000fffe0ff */
[----:B------:R-:W-:Y:S02]  /*2710*/  UIADD3 UR4, UPT, UPT, -UR7, UR4, URZ ;  /* 0x0000000407047290 */ /* 0x000fe4000fffe1ff */
[----:B------:R-:W-:Y:S02]  /*2720*/  UIMAD UR27, UR8, UR14, UR27 ;  /* 0x0000000e081b72a4 */ /* 0x000fe4000f8e021b */
[----:B------:R-:W-:-:S12]  /*2730*/  UIMAD UR37, UR4, UR16, UR37 ;  /* 0x00000010042572a4 */ /* 0x000fd8000f8e0225 */
.L_x_42:
[----:B------:R-:W-:Y:S01]  /*2740*/  VIADD R11, R11, 0x1 ;  /* 0x000000010b0b7836 */ /* 0x000fe20000000000 */
[----:B------:R-:W-:Y:S02]  /*2750*/  R2UR UR7, R77 ;  /* 0x000000004d0772ca */ /* 0x000fe400000e0000 */
[----:B------:R-:W-:Y:S02]  /*2760*/  R2UR UR4, R76 ;  /* 0x000000004c0472ca */ /* 0x000fe400000e0000 */
[C---:B------:R-:W-:Y:S02]  /*2770*/  ISETP.NE.AND P0, PT, R11.reuse, 0x2, PT ;  /* 0x000000020b00780c */ /* 0x040fe40003f05270 */
[----:B------:R-:W-:Y:S02]  /*2780*/  PLOP3.LUT P1, PT, PT, PT, PT, 0x80, 0x8 ;  /* 0x000000000008781c */ /* 0x000fe40003f2f070 */
[----:B-1----:R-:W-:Y:S02]  /*2790*/  SEL R0, RZ, 0x1, P0 ;  /* 0x00000001ff007807 */ /* 0x002fe40000000000 */
[----:B------:R-:W-:-:S02]  /*27a0*/  SEL R11, R11, RZ, P0 ;  /* 0x000000ff0b0b7207 */ /* 0x000fc40000000000 */
[----:B------:R-:W-:Y:S01]  /*27b0*/  LOP3.LUT R10, R10, R0, RZ, 0x3c, !PT ;  /* 0x000000000a0a7212 */ /* 0x000fe200078e3cff */
[----:B------:R-:W-:Y:S02]  /*27c0*/  UIADD3 UR30, UPT, UPT, UR37, UR7, URZ ;  /* 0x00000007251e7290 */ /* 0x000fe4000fffe0ff */
[----:B------:R-:W-:Y:S01]  /*27d0*/  UIADD3 UR31, UPT, UPT, UR27, UR4, URZ ;  /* 0x000000041b1f7290 */ /* 0x000fe2000fffe0ff */
[----:B------:R-:W-:Y:S11]  /*27e0*/  BRA.U UP1, `(.L_x_43) ;  /* 0xfffffff1013c7547 */ /* 0x000ff6000b83ffff */
[----:B------:R-:W-:Y:S01]  /*27f0*/  UIADD3 UR7, UPT, UPT, UR6, 0x50, URZ ;  /* 0x0000005006077890 */ /* 0x000fe2000fffe0ff */
[----:B------:R-:W-:-:S03]  /*2800*/  SHF.L.U32 R2, R12, 0x1f, RZ ;  /* 0x0000001f0c027819 */ /* 0x000fc600000006ff */
[----:B------:R-:W-:-:S09]  /*2810*/  ULEA UR4, UR5, UR7, 0x3 ;  /* 0x0000000705047291 */ /* 0x000fd2000f8e18ff */
[----:B------:R-:W1:Y:S02]  /*2820*/  SYNCS.PHASECHK.TRANS64.TRYWAIT P0, [UR4], R2 ;  /* 0x00000002ff0075a7 */ /* 0x000e640008001104 */
[----:B-1----:R-:W-:Y:S05]  /*2830*/  @!P0 BRA `(.L_x_44) ;  /* 0x00000074001c8947 */ /* 0x002fea0003800000 */
.L_x_144:
[----:B------:R-:W-:-:S04]  /*2840*/  UIADD3 UR4, UPT, UPT, UR5, 0x1, URZ ;  /* 0x0000000105047890 */ /* 0x000fc8000fffe0ff */
[----:B------:R-:W-:-:S04]  /*2850*/  UISETP.NE.AND UP0, UPT, UR4, 0xa, UPT ;  /* 0x0000000a0400788c */ /* 0x000fc8000bf05270 */
[----:B------:R-:W-:Y:S02]  /*2860*/  USEL UR6, URZ, 0x1, UP0 ;  /* 0x00000001ff067887 */ /* 0x000fe40008000000 */
[----:B------:R-:W-:-:S04]  /*2870*/  USEL UR4, UR4, URZ, UP0 ;  /* 0x000000ff04047287 */ /* 0x000fc80008000000 */
[----:B------:R-:W-:Y:S01]  /*2880*/  ULEA UR5, UR4, UR7, 0x3 ;  /* 0x0000000704057291 */ /* 0x000fe2000f8e18ff */
[----:B-1----:R-:W-:-:S04]  /*2890*/  LOP3.LUT R2, R12, UR6, RZ, 0x3c, !PT ;  /* 0x000000060c027c12 */ /* 0x002fc8000f8e3cff */
[----:B------:R-:W-:-:S04]  /*28a0*/  SHF.L.U32 R3, R2, 0x1f, RZ ;  /* 0x0000001f02037819 */ /* 0x000fc800000006ff */
[----:B------:R-:W1:Y:S02]  /*28b0*/  SYNCS.PHASECHK.TRANS64.TRYWAIT P0, [UR5], R3 ;  /* 0x00000003ff0075a7 */ /* 0x000e640008001105 */
[----:B-1----:R-:W-:Y:S05]  /*28c0*/  @!P0 BRA `(.L_x_45) ;  /* 0x0000007400108947 */ /* 0x002fea0003800000 */
.L_x_146:
[----:B------:R-:W-:-:S04]  /*28d0*/  UIADD3 UR4, UPT, UPT, UR4, 0x1, URZ ;  /* 0x0000000104047890 */ /* 0x000fc8000fffe0ff */
[----:B------:R-:W-:-:S04]  /*28e0*/  UISETP.NE.AND UP0, UPT, UR4, 0xa, UPT ;  /* 0x0000000a0400788c */ /* 0x000fc8000bf05270 */
[----:B------:R-:W-:Y:S02]  /*28f0*/  USEL UR6, URZ, 0x1, UP0 ;  /* 0x00000001ff067887 */ /* 0x000fe40008000000 */
[----:B------:R-:W-:-:S04]  /*2900*/  USEL UR4, UR4, URZ, UP0 ;  /* 0x000000ff04047287 */ /* 0x000fc80008000000 */
[----:B------:R-:W-:Y:S01]  /*2910*/  ULEA UR5, UR4, UR7, 0x3 ;  /* 0x0000000704057291 */ /* 0x000fe2000f8e18ff */
[----:B------:R-:W-:-:S04]  /*2920*/  LOP3.LUT R2, R2, UR6, RZ, 0x3c, !PT ;  /* 0x0000000602027c12 */ /* 0x000fc8000f8e3cff */
[----:B-1----:R-:W-:-:S04]  /*2930*/  SHF.L.U32 R3, R2, 0x1f, RZ ;  /* 0x0000001f02037819 */ /* 0x002fc800000006ff */
[----:B------:R-:W1:Y:S02]  /*2940*/  SYNCS.PHASECHK.TRANS64.TRYWAIT P0, [UR5], R3 ;  /* 0x00000003ff0075a7 */ /* 0x000e640008001105 */
[----:B-1----:R-:W-:Y:S05]  /*2950*/  @!P0 BRA `(.L_x_46) ;  /* 0x0000007400048947 */ /* 0x002fea0003800000 */
.L_x_148:
        /* <DEDUP_REMOVED lines=9> */
.L_x_150:
        /* <DEDUP_REMOVED lines=9> */
.L_x_152:
        /* <DEDUP_REMOVED lines=9> */
.L_x_154:
        /* <DEDUP_REMOVED lines=9> */
.L_x_156:
        /* <DEDUP_REMOVED lines=9> */
.L_x_158:
        /* <DEDUP_REMOVED lines=9> */
.L_x_160:
[----:B------:R-:W-:-:S04]  /*2cc0*/  UIADD3 UR4, UPT, UPT, UR4, 0x1, URZ ;  /* 0x0000000104047890 */ /* 0x000fc8000fffe0ff */
[----:B------:R-:W-:-:S04]  /*2cd0*/  UISETP.NE.AND UP0, UPT, UR4, 0xa, UPT ;  /* 0x0000000a0400788c */ /* 0x000fc8000bf05270 */
[----:B------:R-:W-:Y:S02]  /*2ce0*/  USEL UR5, URZ, 0x1, UP0 ;  /* 0x00000001ff057887 */ /* 0x000fe40008000000 */
[----:B------:R-:W-:-:S04]  /*2cf0*/  USEL UR4, UR4, URZ, UP0 ;  /* 0x000000ff04047287 */ /* 0x000fc80008000000 */
[----:B------:R-:W-:Y:S01]  /*2d00*/  ULEA UR4, UR4, UR7, 0x3 ;  /* 0x0000000704047291 */ /* 0x000fe2000f8e18ff */
[----:B------:R-:W-:-:S04]  /*2d10*/  LOP3.LUT R2, R2, UR5, RZ, 0x3c, !PT ;  /* 0x0000000502027c12 */ /* 0x000fc8000f8e3cff */
[----:B------:R-:W-:Y:S01]  /*2d20*/  SHF.L.U32 R2, R2, 0x1f, RZ ;  /* 0x0000001f02027819 */ /* 0x000fe200000006ff */
[----:B-1----:R-:W-:-:S07]  /*2d30*/  IMAD.U32 R0, RZ, RZ, UR4 ;  /* 0x00000004ff007e24 */ /* 0x002fce000f8e00ff */
.L_x_53:
[----:B-1----:R1:W2:Y:S02]  /*2d40*/  SYNCS.PHASECHK.TRANS64.TRYWAIT P0, [R0+URZ], R2 ;  /* 0x00000002000075a7 */ /* 0x0022a400080011ff */
[----:B--2---:R-:W-:Y:S05]  /*2d50*/  @!P0 NANOSLEEP.SYNCS 0x989680 ;  /* 0x009896800000895d */ /* 0x004fea0003900000 */
[----:B------:R-:W2:Y:S02]  /*2d60*/  @!P0 SYNCS.PHASECHK.TRANS64 P0, [R0+URZ], R2 ;  /* 0x00000002000085a7 */ /* 0x000ea400080010ff */
[----:B--2---:R-:W-:Y:S05]  /*2d70*/  @P0 EXIT ;  /* 0x000000000000094d */ /* 0x004fea0003800000 */
[----:B------:R-:W-:Y:S05]  /*2d80*/  BRA `(.L_x_53) ;  /* 0xfffffffc00ec7947 */ /* 0x000fea000383ffff */
.L_x_23:
[----:B------:R-:W-:-:S04]  /*2d90*/  UISETP.NE.AND UP0, UPT, UR45, URZ, UPT ;  /* 0x000000ff2d00728c */ /* 0x000fc8000bf05270 */
[----:B------:R-:W-:-:S09]  /*2da0*/  UISETP.NE.OR UP0, UPT, UR18, 0x1, UP0 ;  /* 0x000000011200788c */ /* 0x000fd20008705670 */
[----:B------:R-:W-:Y:S05]  /*2db0*/  BRA.U UP0, `(.L_x_54) ;  /* 0x0000000500487547 */ /* 0x000fea000b800000 */
[----:B------:R-:W-:Y:S01]  /*2dc0*/  ISETP.GE.U32.AND P2, PT, R0, 0x2, PT ;  /* 0x000000020000780c */ /* 0x000fe20003f46070 */
[----:B------:R-:W-:Y:S01]  /*2dd0*/  IMAD.MOV.U32 R12, RZ, RZ, 0x1 ;  /* 0x00000001ff0c7424 */ /* 0x000fe200078e00ff */
[----:B------:R-:W-:Y:S02]  /*2de0*/  CS2R R10, SRZ ;  /* 0x00000000000a7805 */ /* 0x000fe4000001ff00 */
[----:B------:R-:W-:Y:S01]  /*2df0*/  CS2R R8, SRZ ;  /* 0x0000000000087805 */ /* 0x000fe2000001ff00 */
[----:B------:R-:W-:Y:S01]  /*2e00*/  UMOV UR6, 0x400 ;  /* 0x0000040000067882 */ /* 0x000fe20000000000 */
[----:B------:R-:W-:Y:S01]  /*2e10*/  UMOV UR5, URZ ;  /* 0x000000ff00057c82 */ /* 0x000fe20008000000 */
[----:B------:R-:W-:-:S12]  /*2e20*/  ULEA UR6, UR45, UR6, 0x18 ;  /* 0x000000062d067291 */ /* 0x000fd8000f8ec0ff */
.L_x_58:
[----:B------:R-:W-:Y:S02]  /*2e30*/  LEA R2, R8, UR6, 0x3 ;  /* 0x0000000608027c11 */ /* 0x000fe4000f8e18ff */
[----:B------:R-:W-:-:S03]  /*2e40*/  SHF.L.U32 R4, R9, 0x1f, RZ ;  /* 0x0000001f09047819 */ /* 0x000fc600000006ff */
[----:B------:R-:W-:Y:S01]  /*2e50*/  VIADD R5, R2, 0x160 ;  /* 0x0000016002057836 */ /* 0x000fe20000000000 */
[----:B------:R-:W2:Y:S02]  /*2e60*/  SYNCS.PHASECHK.TRANS64.TRYWAIT P0, [R2+URZ+0x150], R4 ;  /* 0x00015004020075a7 */ /* 0x000ea400080011ff */
[----:B--2---:R-:W-:Y:S05]  /*2e70*/  @!P0 BRA `(.L_x_55) ;  /* 0x0000007000648947 */ /* 0x004fea0003800000 */
.L_x_161:
[----:B------:R-:W-:Y:S01]  /*2e80*/  ULEA UR4, UR5, UR6, 0x3 ;  /* 0x0000000605047291 */ /* 0x000fe2000f8e18ff */
[----:B--2---:R-:W-:Y:S01]  /*2e90*/  PRMT R2, RZ, 0x654, R5 ;  /* 0x00000654ff027816 */ /* 0x004fe20000000005 */
[----:B------:R-:W-:Y:S01]  /*2ea0*/  @!P2 IMAD.MOV.U32 R4, RZ, RZ, 0x10 ;  /* 0x00000010ff04a424 */ /* 0x000fe200078e00ff */
[----:B------:R-:W-:Y:S01]  /*2eb0*/  SHF.L.U32 R5, R12, 0x1f, RZ ;  /* 0x0000001f0c057819 */ /* 0x000fe200000006ff */
[----:B------:R-:W-:Y:S01]  /*2ec0*/  UIADD3 UR7, UPT, UPT, UR4, 0xf0, URZ ;  /* 0x000000f004077890 */ /* 0x000fe2000fffe0ff */
[----:B------:R2:W-:Y:S05]  /*2ed0*/  SYNCS.ARRIVE.TRANS64.RED.A1T0 RZ, [R2+URZ], RZ ;  /* 0x000000ff02ff79a7 */ /* 0x0005ea00081004ff */
[----:B------:R-:W-:Y:S01]  /*2ee0*/  IMAD.U32 R6, RZ, RZ, UR7 ;  /* 0x00000007ff067e24 */ /* 0x000fe2000f8e00ff */
[----:B------:R-:W3:Y:S04]  /*2ef0*/  SYNCS.PHASECHK.TRANS64.TRYWAIT P0, [UR4+0x100], R5 ;  /* 0x00010005ff0075a7 */ /* 0x000ee80008001104 */
[----:B------:R-:W-:Y:S01]  /*2f00*/  PRMT R6, R0, 0x654, R6 ;  /* 0x0000065400067816 */ /* 0x000fe20000000006 */
[----:B--23--:R-:W-:Y:S06]  /*2f10*/  @!P0 BRA `(.L_x_56) ;  /* 0x0000007000508947 */ /* 0x00cfec0003800000 */
.L_x_163:
[----:B------:R-:W-:Y:S01]  /*2f20*/  ULEA UR8, UR5, UR6, 0x4 ;  /* 0x0000000605087291 */ /* 0x000fe2000f8e20ff */
[----:B------:R-:W-:Y:S01]  /*2f30*/  SEL R3, R6, R3, !P2 ;  /* 0x0000000306037207 */ /* 0x000fe20005000000 */
[----:B------:R-:W-:Y:S01]  /*2f40*/  UIADD3 UR9, UPT, UPT, UR4, 0xf0, URZ ;  /* 0x000000f004097890 */ /* 0x000fe2000fffe0ff */
[----:B--2---:R-:W-:Y:S01]  /*2f50*/  LEA R2, R11, UR6, 0x3 ;  /* 0x000000060b027c11 */ /* 0x004fe2000f8e18ff */
[----:B------:R-:W-:Y:S01]  /*2f60*/  UIADD3 UR8, UPT, UPT, UR8, 0x180, URZ ;  /* 0x0000018008087890 */ /* 0x000fe2000fffe0ff */
[----:B------:R2:W-:Y:S01]  /*2f70*/  @!P2 SYNCS.ARRIVE.TRANS64.RED RZ, [R3+URZ], R4 ;  /* 0x0000000403ffa9a7 */ /* 0x0005e200080004ff */
[----:B------:R-:W-:Y:S01]  /*2f80*/  UIADD3 UR4, UPT, UPT, UR5, 0x1, URZ ;  /* 0x0000000105047890 */ /* 0x000fe2000fffe0ff */
[----:B------:R-:W-:-:S03]  /*2f90*/  VIADD R8, R8, 0x1 ;  /* 0x0000000108087836 */ /* 0x000fc60000000000 */
[----:B------:R-:W-:Y:S02]  /*2fa0*/  UISETP.NE.AND UP0, UPT, UR4, 0x2, UPT ;  /* 0x000000020400788c */ /* 0x000fe4000bf05270 */
[----:B------:R-:W-:Y:S01]  /*2fb0*/  ISETP.NE.AND P0, PT, R8, 0x2, PT ;  /* 0x000000020800780c */ /* 0x000fe20003f05270 */
[----:B------:R-:W-:Y:S06]  /*2fc0*/  UGETNEXTWORKID.BROADCAST [UR8], [UR9] ;  /* 0x00000000080073ca */ /* 0x000fec0008000100 */
[----:B------:R-:W-:Y:S02]  /*2fd0*/  USEL UR7, URZ, 0x1, UP0 ;  /* 0x00000001ff077887 */ /* 0x000fe40008000000 */
[----:B------:R-:W-:-:S04]  /*2fe0*/  USEL UR5, UR4, URZ, UP0 ;  /* 0x000000ff04057287 */ /* 0x000fc80008000000 */
[----:B------:R-:W-:Y:S02]  /*2ff0*/  LOP3.LUT R12, R12, UR7, RZ, 0x3c, !PT ;  /* 0x000000070c0c7c12 */ /* 0x000fe4000f8e3cff */
[----:B--2---:R-:W-:-:S04]  /*3000*/  SHF.L.U32 R4, R10, 0x1f, RZ ;  /* 0x0000001f0a047819 */ /* 0x004fc800000006ff */
[----:B------:R-:W2:Y:S02]  /*3010*/  SYNCS.PHASECHK.TRANS64.TRYWAIT P1, [R2+URZ+0xf0], R4 ;  /* 0x0000f004020075a7 */ /* 0x000ea400080211ff */
[----:B--2---:R-:W-:Y:S05]  /*3020*/  @!P1 BRA `(.L_x_57) ;  /* 0x0000007000249947 */ /* 0x004fea0003800000 */
.L_x_164:
[C---:B--2---:R-:W-:Y:S01]  /*3030*/  LEA R4, R11.reuse, UR6, 0x4 ;  /* 0x000000060b047c11 */ /* 0x044fe2000f8e20ff */
[----:B------:R-:W-:Y:S01]  /*3040*/  VIADD R2, R2, 0x100 ;  /* 0x0000010002027836 */ /* 0x000fe20000000000 */
[----:B------:R-:W-:Y:S01]  /*3050*/  SEL R8, R8, RZ, P0 ;  /* 0x000000ff08087207 */ /* 0x000fe20000000000 */
[----:B------:R-:W-:-:S03]  /*3060*/  VIADD R11, R11, 0x1 ;  /* 0x000000010b0b7836 */ /* 0x000fc60000000000 */
[----:B------:R-:W2:Y:S01]  /*3070*/  LDS.128 R4, [R4+0x180] ;  /* 0x0001800004047984 */ /* 0x000ea20000000c00 */
[----:B------:R-:W-:Y:S02]  /*3080*/  PRMT R2, RZ, 0x654, R2 ;  /* 0x00000654ff027816 */ /* 0x000fe40000000002 */
[C---:B------:R-:W-:Y:S01]  /*3090*/  ISETP.NE.AND P1, PT, R11.reuse, 0x2, PT ;  /* 0x000000020b00780c */ /* 0x040fe20003f25270 */
[----:B------:R-:W-:Y:S01]  /*30a0*/  @!PT LDS RZ, [RZ] ;  /* 0x00000000fffff984 */ /* 0x000fe20000000800 */
[----:B------:R-:W-:Y:S01]  /*30b0*/  @!PT LDS RZ, [RZ] ;  /* 0x00000000fffff984 */ /* 0x000fe20000000800 */
[----:B------:R-:W-:Y:S01]  /*30c0*/  @!PT LDS RZ, [RZ] ;  /* 0x00000000fffff984 */ /* 0x000fe20000000800 */
[----:B------:R-:W-:Y:S01]  /*30d0*/  @!PT LDS RZ, [RZ] ;  /* 0x00000000fffff984 */ /* 0x000fe20000000800 */
[----:B------:R3:W-:Y:S06]  /*30e0*/  MEMBAR.ALL.CTA ;  /* 0x0000000000007992 */ /* 0x0007ec0000008000 */
[----:B---3--:R-:W3:Y:S01]  /*30f0*/  FENCE.VIEW.ASYNC.S ;  /* 0x00000000000073c6 */ /* 0x008ee20000000000 */
[----:B------:R-:W-:Y:S01]  /*3100*/  SEL R11, R11, RZ, P1 ;  /* 0x000000ff0b0b7207 */ /* 0x000fe20000800000 */
[----:B---3--:R3:W-:Y:S01]  /*3110*/  SYNCS.ARRIVE.TRANS64.RED.A1T0 RZ, [R2+URZ], RZ ;  /* 0x000000ff02ff79a7 */ /* 0x0087e200081004ff */
[----:B--2---:R-:W-:-:S02]  /*3120*/  LOP3.LUT P3, RZ, R6, 0x1, RZ, 0xc0, !PT ;  /* 0x0000000106ff7812 */ /* 0x004fc4000786c0ff */
[----:B------:R-:W-:-:S04]  /*3130*/  SEL R4, RZ, 0x1, P1 ;  /* 0x00000001ff047807 */ /* 0x000fc80000800000 */
[----:B------:R-:W-:Y:S02]  /*3140*/  LOP3.LUT R10, R10, R4, RZ, 0x3c, !PT ;  /* 0x000000040a0a7212 */ /* 0x000fe400078e3cff */
[----:B---3--:R-:W-:-:S04]  /*3150*/  SEL R2, RZ, 0x1, P0 ;  /* 0x00000001ff027807 */ /* 0x008fc80000000000 */
[----:B------:R-:W-:Y:S01]  /*3160*/  LOP3.LUT R9, R9, R2, RZ, 0x3c, !PT ;  /* 0x0000000209097212 */ /* 0x000fe200078e3cff */
[----:B------:R-:W-:Y:S06]  /*3170*/  @P3 BRA `(.L_x_58) ;  /* 0xfffffffc002c3947 */ /* 0x000fec000383ffff */
[----:B------:R-:W-:Y:S01]  /*3180*/  ULEA UR4, UR5, UR6, 0x3 ;  /* 0x0000000605047291 */ /* 0x000fe2000f8e18ff */
[----:B------:R-:W-:-:S08]  /*3190*/  SHF.L.U32 R2, R12, 0x1f, RZ ;  /* 0x0000001f0c027819 */ /* 0x000fd000000006ff */
[----:B------:R-:W2:Y:S02]  /*31a0*/  SYNCS.PHASECHK.TRANS64 P0, [UR4+0x100], R2 ;  /* 0x00010002ff0075a7 */ /* 0x000ea40008001004 */
[----:B--2---:R-:W-:Y:S05]  /*31b0*/  @P0 BRA `(.L_x_59) ;  /* 0x0000000000080947 */ /* 0x004fea0003800000 */
[----:B------:R-:W2:Y:S02]  /*31c0*/  SYNCS.PHASECHK.TRANS64.TRYWAIT P0, [UR4+0x100], R2 ;  /* 0x00010002ff0075a7 */ /* 0x000ea40008001104 */
[----:B--2---:R-:W-:Y:S05]  /*31d0*/  @!P0 BRA `(.L_x_60) ;  /* 0x0000006c00cc8947 */ /* 0x004fea0003800000 */
.L_x_59:
[----:B------:R-:W-:-:S04]  /*31e0*/  UIADD3 UR7, UPT, UPT, UR5, 0x1, URZ ;  /* 0x0000000105077890 */ /* 0x000fc8000fffe0ff */
[----:B------:R-:W-:-:S04]  /*31f0*/  UISETP.NE.AND UP0, UPT, UR7, 0x2, UPT ;  /* 0x000000020700788c */ /* 0x000fc8000bf05270 */
[----:B------:R-:W-:Y:S02]  /*3200*/  USEL UR8, URZ, 0x1, UP0 ;  /* 0x00000001ff087887 */ /* 0x000fe40008000000 */
[----:B------:R-:W-:-:S04]  /*3210*/  USEL UR7, UR7, URZ, UP0 ;  /* 0x000000ff07077287 */ /* 0x000fc80008000000 */
[----:B------:R-:W-:Y:S01]  /*3220*/  ULEA UR7, UR7, UR6, 0x3 ;  /* 0x0000000607077291 */ /* 0x000fe2000f8e18ff */
[----:B--2---:R-:W-:-:S04]  /*3230*/  LOP3.LUT R2, R12, UR8, RZ, 0x3c, !PT ;  /* 0x000000080c027c12 */ /* 0x004fc8000f8e3cff */
[----:B------:R-:W-:-:S04]  /*3240*/  SHF.L.U32 R0, R2, 0x1f, RZ ;  /* 0x0000001f02007819 */ /* 0x000fc800000006ff */
[----:B------:R-:W2:Y:S02]  /*3250*/  SYNCS.PHASECHK.TRANS64 P0, [UR7+0x100], R0 ;  /* 0x00010000ff0075a7 */ /* 0x000ea40008001007 */
[----:B-12---:R-:W-:Y:S05]  /*3260*/  @P0 EXIT ;  /* 0x000000000000094d */ /* 0x006fea0003800000 */
[----:B------:R-:W-:Y:S02]  /*3270*/  SHF.L.U32 R2, R2, 0x1f, RZ ;  /* 0x0000001f02027819 */ /* 0x000fe400000006ff */
[----:B------:R-:W-:-:S07]  /*3280*/  MOV R0, UR7 ;  /* 0x0000000700007c02 */ /* 0x000fce0008000f00 */
.L_x_61:
[----:B-1----:R1:W2:Y:S02]  /*3290*/  SYNCS.PHASECHK.TRANS64.TRYWAIT P0, [R0+URZ+0x100], R2 ;  /* 0x00010002000075a7 */ /* 0x0022a400080011ff */
[----:B--2---:R-:W-:Y:S05]  /*32a0*/  @!P0 NANOSLEEP.SYNCS 0x989680 ;  /* 0x009896800000895d */ /* 0x004fea0003900000 */
[----:B------:R-:W2:Y:S02]  /*32b0*/  @!P0 SYNCS.PHASECHK.TRANS64 P0, [R0+URZ+0x100], R2 ;  /* 0x00010002000085a7 */ /* 0x000ea400080010ff */
[----:B--2---:R-:W-:Y:S05]  /*32c0*/  @P0 EXIT ;  /* 0x000000000000094d */ /* 0x004fea0003800000 */
[----:B------:R-:W-:Y:S05]  /*32d0*/  BRA `(.L_x_61) ;  /* 0xfffffffc00ec7947 */ /* 0x000fea000383ffff */
.L_x_54:
[----:B------:R-:W-:Y:S05]  /*32e0*/  BRA.U UP5, `(.L_x_62) ;  /* 0x0000000d059c7547 */ /* 0x000fea000b800000 */
[----:B------:R-:W-:Y:S01]  /*32f0*/  UMOV UR4, 0x40 ;  /* 0x0000004000047882 */ /* 0x000fe20000000000 */
[----:B------:R-:W-:Y:S01]  /*3300*/  NOP ;  /* 0x0000000000007918 */ /* 0x000fe20000000000 */
[----:B------:R-:W-:Y:S01]  /*3310*/  ULEA UR5, UR45, UR4, 0x18 ;  /* 0x000000042d057291 */ /* 0x000fe2000f8ec0ff */
[----:B------:R-:W-:Y:S02]  /*3320*/  UMOV UR6, 0x400 ;  /* 0x0000040000067882 */ /* 0x000fe40000000000 */
[----:B------:R-:W-:-:S06]  /*3330*/  ULEA UR6, UR45, UR6, 0x18 ;  /* 0x000000062d067291 */ /* 0x000fcc000f8ec0ff */
[----:B------:R-:W2:Y:S02]  /*3340*/  LDS.U8 R0, [UR5+0x1c] ;  /* 0x00001c05ff007984 */ /* 0x000ea40008000000 */
[----:B--2---:R-:W-:-:S13]  /*3350*/  ISETP.NE.AND P0, PT, R0, RZ, PT ;  /* 0x000000ff0000720c */ /* 0x004fda0003f05270 */
[----:B------:R-:W-:Y:S05]  /*3360*/  @P0 BRA `(.L_x_63) ;  /* 0x0000000000580947 */ /* 0x000fea0003800000 */
[----:B------:R-:W-:-:S13]  /*3370*/  ELECT P0, URZ, PT ;  /* 0x0000000000ff782f */ /* 0x000fda0003800000 */
[----:B------:R-:W-:Y:S05]  /*3380*/  @!P0 BRA `(.L_x_64) ;  /* 0x0000000000608947 */ /* 0x000fea0003800000 */
[----:B------:R-:W-:Y:S01]  /*3390*/  UMOV UR4, 0x10 ;  /* 0x0000001000047882 */ /* 0x000fe20000000000 */
[----:B------:R-:W-:Y:S01]  /*33a0*/  HFMA2 R0, -RZ, RZ, 0, 5.9604644775390625e-08 ;  /* 0x00000001ff007431 */ /* 0x000fe200000001ff */
[----:B------:R-:W-:-:S03]  /*33b0*/  MOV R3, 0xffff ;  /* 0x0000ffff00037802 */ /* 0x000fc60000000f00 */
[----:B------:R-:W-:Y:S04]  /*33c0*/  DEPBAR.LE SB2, 0x36 ;  /* 0x0000ad800000791a */ /* 0x000fe80000000000 */
[----:B------:R-:W2:Y:S02]  /*33d0*/  UTCATOMSWS.FIND_AND_SET.ALIGN UP0, UR4, UR4 ;  /* 0x00000004000475e3 */ /* 0x000ea40008000800 */
[----:B--2---:R-:W-:Y:S01]  /*33e0*/  MOV R4, UR4 ;  /* 0x0000000400047c02 */ /* 0x004fe20008000f00 */
[----:B------:R-:W-:Y:S06]  /*33f0*/  BRA.U UP0, `(.L_x_65) ;  /* 0x0000000100187547 */ /* 0x000fec000b800000 */
.L_x_66:
[----:B------:R-:W-:Y:S05]  /*3400*/  NANOSLEEP 0x64 ;  /* 0x000000640000795d */ /* 0x000fea0003800000 */
[----:B------:R-:W-:-:S05]  /*3410*/  UMOV UR4, 0x10 ;  /* 0x0000001000047882 */ /* 0x000fca0000000000 */
[----:B------:R-:W-:Y:S04]  /*3420*/  DEPBAR.LE SB2, 0x36 ;  /* 0x0000ad800000791a */ /* 0x000fe80000000000 */
[----:B------:R-:W2:Y:S02]  /*3430*/  UTCATOMSWS.FIND_AND_SET.ALIGN UP0, UR4, UR4 ;  /* 0x00000004000475e3 */ /* 0x000ea40008000800 */
[----:B--2---:R-:W-:Y:S01]  /*3440*/  MOV R4, UR4 ;  /* 0x0000000400047c02 */ /* 0x004fe20008000f00 */
[----:B------:R-:W-:Y:S05]  /*3450*/  BRA.U !UP0, `(.L_x_66) ;  /* 0xfffffffd08e87547 */ /* 0x000fea000b83ffff */
.L_x_65:
[-C--:B------:R-:W-:Y:S02]  /*3460*/  SHF.L.U32 R3, R3, R4.reuse, RZ ;  /* 0x0000000403037219 */ /* 0x080fe400000006ff */
[----:B------:R-:W-:Y:S01]  /*3470*/  SHF.L.U32 R0, R0, R4, RZ ;  /* 0x0000000400007219 */ /* 0x000fe200000006ff */
[----:B------:R-:W-:Y:S02]  /*3480*/  IMAD.SHL.U32 R4, R4, 0x20, RZ ;  /* 0x0000002004047824 */ /* 0x000fe400078e00ff */
[----:B------:R2:W-:Y:S04]  /*3490*/  ATOMS.OR RZ, [UR5+0x14], R3 ;  /* 0x00001403ffff798c */ /* 0x0005e8000b000005 */
[----:B------:R2:W-:Y:S04]  /*34a0*/  ATOMS.OR RZ, [UR5+0x18], R0 ;  /* 0x00001800ffff798c */ /* 0x0005e8000b000005 */
[----:B------:R2:W-:Y:S01]  /*34b0*/  STS [UR6+0x1a0], R4 ;  /* 0x0001a004ff007988 */ /* 0x0005e20008000806 */
[----:B------:R-:W-:Y:S05]  /*34c0*/  BRA `(.L_x_64) ;  /* 0x0000000000107947 */ /* 0x000fea0003800000 */
.L_x_63:
[----:B------:R-:W-:Y:S02]  /*34d0*/  MOV R0, 0xffffffff ;  /* 0xffffffff00007802 */ /* 0x000fe40000000f00 */
[----:B------:R-:W-:-:S03]  /*34e0*/  MOV R4, 0x3510 ;  /* 0x0000351000047802 */ /* 0x000fc60000000f00 */
[----:B------:R2:W-:Y:S04]  /*34f0*/  STS [UR6+0x1a0], R0 ;  /* 0x0001a000ff007988 */ /* 0x0005e80008000806 */
[----:B-12--5:R-:W-:Y:S05]  /*3500*/  CALL.REL.NOINC `($__internal_1_$__cuda_sm10x_tcgen05_guardrail_trap_phase_invalid_during_alloc) ;  /* 0x0000007400147944 */ /* 0x026fea0003c00000 */
.L_x_64:
[----:B------:R-:W-:Y:S05]  /*3510*/  WARPSYNC.ALL ;  /* 0x0000000000007948 */ /* 0x000fea0003800000 */
[----:B------:R-:W3:Y:S01]  /*3520*/  S2UR UR4, SR_CgaCtaId ;  /* 0x00000000000479c3 */ /* 0x000ee20000008800 */
[----:B------:R-:W-:Y:S01]  /*3530*/  UMOV UR17, 0x400 ;  /* 0x0000040000117882 */ /* 0x000fe20000000000 */
[----:B------:R-:W-:-:S06]  /*3540*/  NOP ;  /* 0x0000000000007918 */ /* 0x000fcc0000000000 */
[----:B------:R-:W-:Y:S06]  /*3550*/  BAR.ARV 0x6, 0xa0 ;  /* 0x0182800000007b1d */ /* 0x000fec0000002000 */
[----:B------:R-:W4:Y:S01]  /*3560*/  LDCU UR5, c[0x0][0x38c] ;  /* 0x00007180ff0577ac */ /* 0x000f220008000800 */
[----:B------:R-:W-:Y:S01]  /*3570*/  LOP3.LUT R2, R2, 0xffff, RZ, 0xc0, !PT ;  /* 0x0000ffff02027812 */ /* 0x000fe200078ec0ff */
[----:B------:R-:W-:Y:S01]  /*3580*/  IMAD.MOV.U32 R11, RZ, RZ, 0x1 ;  /* 0x00000001ff0b7424 */ /* 0x000fe200078e00ff */
[----:B------:R-:W-:Y:S01]  /*3590*/  CS2R R8, SRZ ;  /* 0x0000000000087805 */ /* 0x000fe2000001ff00 */
[----:B------:R-:W1:Y:S01]  /*35a0*/  LDCU UR8, c[0x0][0x38c] ;  /* 0x00007180ff0877ac */ /* 0x000e620008000800 */
[----:B------:R-:W-:Y:S01]  /*35b0*/  R2UR UR19, R2 ;  /* 0x00000000021372ca */ /* 0x000fe200000e0000 */
[----:B------:R-:W-:Y:S01]  /*35c0*/  IMAD.MOV.U32 R10, RZ, RZ, RZ ;  /* 0x000000ffff0a7224 */ /* 0x000fe200078e00ff */
[----:B------:R-:W-:Y:S01]  /*35d0*/  UMOV UR22, URZ ;  /* 0x000000ff00167c82 */ /* 0x000fe20008000000 */
[----:B------:R-:W-:Y:S01]  /*35e0*/  UMOV UR14, URZ ;  /* 0x000000ff000e7c82 */ /* 0x000fe20008000000 */
[----:B---3--:R-:W-:Y:S01]  /*35f0*/  ULEA UR17, UR4, UR17, 0x18 ;  /* 0x0000001104117291 */ /* 0x008fe2000f8ec0ff */
[----:B------:R-:W-:Y:S01]  /*3600*/  UMOV UR26, 0x0 ;  /* 0x00000000001a7882 */ /* 0x000fe20000000000 */
[----:B------:R-:W-:-:S02]  /*3610*/  UMOV UR27, 0x44004a0 ;  /* 0x044004a0001b7882 */ /* 0x000fc40000000000 */
[----:B------:R-:W-:Y:S02]  /*3620*/  UIADD3 UR6, UPT, UPT, UR17, 0x6400, URZ ;  /* 0x0000640011067890 */ /* 0x000fe4000fffe0ff */
[----:B------:R-:W-:Y:S02]  /*3630*/  UIADD3 UR7, UPT, UPT, UR17, 0x10400, URZ ;  /* 0x0001040011077890 */ /* 0x000fe4000fffe0ff */
[----:B----4-:R-:W-:Y:S01]  /*3640*/  UIADD3 UR5, UPT, UPT, UR5, 0x3f, URZ ;  /* 0x0000003f05057890 */ /* 0x010fe2000fffe0ff */
[----:B--2---:R-:W2:Y:S01]  /*3650*/  LDS R0, [UR17+0x1a0] ;  /* 0x0001a011ff007984 */ /* 0x004ea20008000800 */
[----:B------:R-:W-:Y:S02]  /*3660*/  USHF.R.U32.HI UR6, URZ, 0x4, UR6 ;  /* 0x00000004ff067899 */ /* 0x000fe40008011606 */
[----:B------:R-:W-:Y:S02]  /*3670*/  USHF.R.S32.HI UR4, URZ, 0x1f, UR5 ;  /* 0x0000001fff047899 */ /* 0x000fe40008011405 */
[----:B------:R-:W-:-:S02]  /*3680*/  ULOP3.LUT UR6, UR6, 0x3fff, URZ, 0xc0, !UPT ;  /* 0x00003fff06067892 */ /* 0x000fc4000f8ec0ff */
[----:B------:R-:W-:Y:S02]  /*3690*/  ULEA.HI UR4, UR4, UR5, URZ, 0x6 ;  /* 0x0000000504047291 */ /* 0x000fe4000f8f30ff */
[----:B------:R-:W-:Y:S02]  /*36a0*/  USHF.R.U32.HI UR5, URZ, 0x4, UR7 ;  /* 0x00000004ff057899 */ /* 0x000fe40008011607 */
[----:B------:R-:W-:Y:S02]  /*36b0*/  USHF.R.S32.HI UR28, URZ, 0x6, UR4 ;  /* 0x00000006ff1c7899 */ /* 0x000fe40008011404 */
[----:B------:R-:W-:Y:S02]  /*36c0*/  ULOP3.LUT UR5, UR5, 0x3fff, URZ, 0xc0, !UPT ;  /* 0x00003fff05057892 */ /* 0x000fe4000f8ec0ff */
[----:B------:R-:W-:Y:S02]  /*36d0*/  UISETP.LT.AND UP0, UPT, UR28, 0x1, UPT ;  /* 0x000000011c00788c */ /* 0x000fe4000bf01270 */
[----:B------:R-:W-:-:S02]  /*36e0*/  ULOP3.LUT UR20, UR6, 0x10000, URZ, 0xfc, !UPT ;  /* 0x0001000006147892 */ /* 0x000fc4000f8efcff */
[----:B------:R-:W-:Y:S02]  /*36f0*/  USEL UR29, UR28, 0x1, !UP0 ;  /* 0x000000011c1d7887 */ /* 0x000fe4000c000000 */
[----:B------:R-:W-:Y:S02]  /*3700*/  ULOP3.LUT UR21, UR5, 0x10000, URZ, 0xfc, !UPT ;  /* 0x0001000005157892 */ /* 0x000fe4000f8efcff */
[----:B------:R-:W-:Y:S02]  /*3710*/  UIADD3 UR29, UPT, UPT, -UR29, URZ, URZ ;  /* 0x000000ff1d1d7290 */ /* 0x000fe4000fffe1ff */
[----:B-1----:R-:W-:Y:S01]  /*3720*/  UISETP.GE.AND UP4, UPT, UR8, 0x1, UPT ;  /* 0x000000010800788c */ /* 0x002fe2000bf86270 */
[----:B------:R-:W-:Y:S01]  /*3730*/  UMOV UR24, 0x0 ;  /* 0x0000000000187882 */ /* 0x000fe20000000000 */
[----:B------:R-:W-:Y:S01]  /*3740*/  UMOV UR25, 0x44004a0 ;  /* 0x044004a000197882 */ /* 0x000fe20000000000 */
[----:B--2---:R-:W-:-:S15]  /*3750*/  R2UR UR30, R0 ;  /* 0x00000000001e72ca */ /* 0x004fde00000e0000 */
.L_x_73:
[----:B------:R-:W-:Y:S02]  /*3760*/  LEA R0, R10, UR17, 0x3 ;  /* 0x000000110a007c11 */ /* 0x000fe4000f8e18ff */
[----:B------:R-:W-:Y:S02]  /*3770*/  SHF.L.U32 R2, R9, 0x1f, RZ ;  /* 0x0000001f09027819 */ /* 0x000fe400000006ff */
[----:B------:R-:W-:Y:S01]  /*3780*/  PLOP3.LUT P0, PT, PT, PT, UP4, 0x80, 0x8 ;  /* 0x000000000008781c */ /* 0x000fe20003f0f048 */
[----:B------:R-:W-:Y:S01]  /*3790*/  VIADD R3, R0, 0x100 ;  /* 0x0000010000037836 */ /* 0x000fe20000000000 */
[----:B-1----:R-:W1:Y:S02]  /*37a0*/  SYNCS.PHASECHK.TRANS64.TRYWAIT P1, [R0+URZ+0xf0], R2 ;  /* 0x0000f002000075a7 */ /* 0x002e6400080211ff */
[----:B-1-3--:R-:W-:Y:S09]  /*37b0*/  @!P1 BRA `(.L_x_67) ;  /* 0x00000068006c9947 */ /* 0x00aff20003800000 */
.L_x_166:
[----:B------:R-:W-:Y:S01]  /*37c0*/  LEA R4, R10, UR17, 0x4 ;  /* 0x000000110a047c11 */ /* 0x000fe2000f8e20ff */
[----:B------:R-:W-:Y:S01]  /*37d0*/  @UP4 ULEA UR4, UR14, UR17, 0x3 ;  /* 0x000000110e044291 */ /* 0x000fe2000f8e18ff */
[----:B------:R-:W-:Y:S01]  /*37e0*/  PLOP3.LUT P2, PT, PT, PT, PT, 0x80, 0x8 ;  /* 0x000000000008781c */ /* 0x000fe20003f4f070 */
[----:B------:R-:W-:Y:S01]  /*37f0*/  ULEA UR23, UR22, UR17, 0x3 ;  /* 0x0000001116177291 */ /* 0x000fe2000f8e18ff */
[----:B------:R-:W-:Y:S02]  /*3800*/  PRMT R3, RZ, 0x654, R3 ;  /* 0x00000654ff037816 */ /* 0x000fe40000000003 */
[----:B------:R-:W2:Y:S01]  /*3810*/  LDS.128 R4, [R4+0x180] ;  /* 0x0001800004047984 */ /* 0x000ea20000000c00 */
[----:B-1----:R-:W-:Y:S02]  /*3820*/  @P0 SHF.L.U32 R2, R8, 0x1f, RZ ;  /* 0x0000001f08020819 */ /* 0x002fe400000006ff */
[----:B------:R-:W-:Y:S01]  /*3830*/  SHF.L.U32 R0, R11, 0x1f, RZ ;  /* 0x0000001f0b007819 */ /* 0x000fe200000006ff */
[----:B------:R-:W-:Y:S01]  /*3840*/  @!PT LDS RZ, [RZ] ;  /* 0x00000000fffff984 */ /* 0x000fe20000000800 */
[----:B------:R-:W-:Y:S01]  /*3850*/  @!PT LDS RZ, [RZ] ;  /* 0x00000000fffff984 */ /* 0x000fe20000000800 */
[----:B------:R-:W-:Y:S01]  /*3860*/  @!PT LDS RZ, [RZ] ;  /* 0x00000000fffff984 */ /* 0x000fe20000000800 */
[----:B------:R-:W-:Y:S01]  /*3870*/  @!PT LDS RZ, [RZ] ;  /* 0x00000000fffff984 */ /* 0x000fe20000000800 */
[----:B------:R1:W-:Y:S06]  /*3880*/  MEMBAR.ALL.CTA ;  /* 0x0000000000007992 */ /* 0x0003ec0000008000 */
[----:B-1----:R-:W1:Y:S02]  /*3890*/  FENCE.VIEW.ASYNC.S ;  /* 0x00000000000073c6 */ /* 0x002e640000000000 */
[----:B-1----:R1:W-:Y:S01]  /*38a0*/  SYNCS.ARRIVE.TRANS64.RED.A1T0 RZ, [R3+URZ], RZ ;  /* 0x000000ff03ff79a7 */ /* 0x0023e200081004ff */
[----:B------:R1:W3:Y:S01]  /*38b0*/  @P0 SYNCS.PHASECHK.TRANS64.TRYWAIT P2, [UR4], R2 ;  /* 0x00000002ff0005a7 */ /* 0x0002e20008041104 */
[----:B------:R-:W-:Y:S01]  /*38c0*/  ULEA.HI UR4, UR22, UR22, URZ, 0x1 ;  /* 0x0000001616047291 */ /* 0x000fe2000f8f08ff */
[----:B--2---:R-:W-:-:S03]  /*38d0*/  LOP3.LUT P1, RZ, R6, 0x1, RZ, 0xc0, !PT ;  /* 0x0000000106ff7812 */ /* 0x004fc6000782c0ff */
[----:B------:R-:W-:Y:S02]  /*38e0*/  USHF.L.U32 UR18, UR4, 0x7, URZ ;  /* 0x0000000704127899 */ /* 0x000fe400080006ff */
[----:B------:R-:W-:Y:S02]  /*38f0*/  ULOP3.LUT UR4, UR4, 0xffe, URZ, 0xc0, !UPT ;  /* 0x00000ffe04047892 */ /* 0x000fe4000f8ec0ff */
[----:B------:R-:W-:Y:S02]  /*3900*/  ULOP3.LUT UR18, UR18, 0xffffff00, URZ, 0xc0, !UPT ;  /* 0xffffff0012127892 */ /* 0x000fe4000f8ec0ff */
[----:B------:R-:W-:Y:S02]  /*3910*/  UIADD3 UR4, UPT, UPT, -UR4, UR22, URZ ;  /* 0x0000001604047290 */ /* 0x000fe4000fffe1ff */
[----:B------:R-:W-:Y:S01]  /*3920*/  UIADD3 UR18, UPT, UPT, UR30, UR18, URZ ;  /* 0x000000121e127290 */ /* 0x000fe2000fffe0ff */
[----:B------:R-:W2:Y:S03]  /*3930*/  SYNCS.PHASECHK.TRANS64.TRYWAIT P0, [UR23+0x130], R0 ;  /* 0x00013000ff0075a7 */ /* 0x000ea60008001117 */
[----:B------:R-:W-:Y:S01]  /*3940*/  ULEA UR18, UR4, UR18, 0x14 ;  /* 0x0000001204127291 */ /* 0x000fe2000f8ea0ff */
[----:B-123--:R-:W-:Y:S11]  /*3950*/  @!P0 BRA `(.L_x_68) ;  /* 0x0000006800188947 */ /* 0x00eff60003800000 */
.L_x_168:
[----:B------:R-:W-:Y:S01]  /*3960*/  IADD3 R10, PT, PT, R10, 0x1, RZ ;  /* 0x000000010a0a7810 */ /* 0x000fe20007ffe0ff */
[----:B------:R-:W-:Y:S06]  /*3970*/  BRA.U !UP4, `(.L_x_69) ;  /* 0x000000010c987547 */ /* 0x000fec000b800000 */
[----:B------:R-:W-:Y:S01]  /*3980*/  UPLOP3.LUT UP2, UPT, UPT, UPT, UPT, 0x40, 0x4 ;  /* 0x000000000004789c */ /* 0x000fe20003f4e870 */
[----:B------:R-:W-:Y:S01]  /*3990*/  UMOV UR16, UR29 ;  /* 0x0000001d00107c82 */ /* 0x000fe20008000000 */
[----:B------:R-:W-:Y:S01]  /*39a0*/  UMOV UR15, UR28 ;  /* 0x0000001c000f7c82 */ /* 0x000fe20008000000 */
[----:B------:R-:W-:-:S08]  /*39b0*/  UMOV UR6, UR14 ;  /* 0x0000000e00067c82 */ /* 0x000fd00008000000 */
.L_x_72:
[----:B------:R-:W-:Y:S02]  /*39c0*/  UIADD3 UR16, UPT, UPT, UR16, 0x1, URZ ;  /* 0x0000000110107890 */ /* 0x000fe4000fffe0ff */
[----:B--2---:R-:W-:Y:S02]  /*39d0*/  ULEA UR5, UR6, UR17, 0x3 ;  /* 0x0000001106057291 */ /* 0x004fe4000f8e18ff */
[----:B------:R-:W-:Y:S01]  /*39e0*/  UISETP.NE.AND UP3, UPT, UR16, URZ, UPT ;  /* 0x000000ff1000728c */ /* 0x000fe2000bf65270 */
[----:B---3--:R-:W-:Y:S10]  /*39f0*/  @P2 BRA `(.L_x_70) ;  /* 0x00000000000c2947 */ /* 0x008ff40003800000 */
[----:B-1----:R-:W-:Y:S04]  /*3a00*/  SHF.L.U32 R2, R8, 0x1f, RZ ;  /* 0x0000001f08027819 */ /* 0x002fe800000006ff */
[----:B------:R-:W1:Y:S02]  /*3a10*/  SYNCS.PHASECHK.TRANS64.TRYWAIT P0, [UR5], R2 ;  /* 0x00000002ff0075a7 */ /* 0x000e640008001105 */
[----:B-1----:R-:W-:Y:S05]  /*3a20*/  @!P0 BRA `(.L_x_71) ;  /* 0x0000006400fc8947 */ /* 0x002fea0003800000 */
.L_x_70:
[----:B------:R-:W-:Y:S01]  /*3a30*/  UISETP.NE.AND UP0, UPT, UR15, 0x1, UPT ;  /* 0x000000010f00788c */ /* 0x000fe2000bf05270 */
[----:B------:R-:W-:Y:S01]  /*3a40*/  PLOP3.LUT P2, PT, PT, PT, PT, 0x80, 0x8 ;  /* 0x000000000008781c */ /* 0x000fe20003f4f070 */
[----:B------:R-:W-:Y:S02]  /*3a50*/  UIADD3 UR4, UPT, UPT, UR6, 0x1, URZ ;  /* 0x0000000106047890 */ /* 0x000fe4000fffe0ff */
[----:B------:R-:W-:Y:S02]  /*3a60*/  ULEA UR12, UR6, UR21, 0xa ;  /* 0x00000015060c7291 */ /* 0x000fe4000f8e50ff */
[----:B------:R-:W-:Y:S01]  /*3a70*/  UISETP.NE.AND UP1, UPT, UR4, 0xa, UPT ;  /* 0x0000000a0400788c */ /* 0x000fe2000bf25270 */
[----:B------:R-:W-:Y:S01]  /*3a80*/  PLOP3.LUT P0, PT, PT, PT, UP0, 0x80, 0x8 ;  /* 0x000000000008781c */ /* 0x000fe20003f0f008 */
[----:B------:R-:W-:Y:S02]  /*3a90*/  UIADD3 UR10, UPT, UPT, UR12, 0x2, URZ ;  /* 0x000000020c0a7890 */ /* 0x000fe4000fffe0ff */
[----:B------:R-:W-:Y:S02]  /*3aa0*/  USEL UR7, URZ, 0x1, UP1 ;  /* 0x00000001ff077887 */ /* 0x000fe40008800000 */
[----:B------:R-:W-:Y:S02]  /*3ab0*/  USEL UR14, UR4, URZ, UP1 ;  /* 0x000000ff040e7287 */ /* 0x000fe40008800000 */
[----:B------:R-:W-:Y:S02]  /*3ac0*/  UIADD3 UR15, UPT, UPT, UR15, -0x1, URZ ;  /* 0xffffffff0f0f7890 */ /* 0x000fe4000fffe0ff */
[----:B------:R-:W-:Y:S01]  /*3ad0*/  @UP0 ULEA UR4, UR14, UR17, 0x3 ;  /* 0x000000110e040291 */ /* 0x000fe2000f8e18ff */
[----:B------:R-:W-:Y:S01]  /*3ae0*/  LOP3.LUT R8, R8, UR7, RZ, 0x3c, !PT ;  /* 0x0000000708087c12 */ /* 0x000fe2000f8e3cff */
[----:B------:R-:W-:Y:S01]  /*3af0*/  UIADD3 UR7, UPT, UPT, UR5, 0x50, URZ ;  /* 0x0000005005077890 */ /* 0x000fe2000fffe0ff */
[----:B------:R-:W-:Y:S02]  /*3b00*/  UMOV UR13, 0x80004020 ;  /* 0x80004020000d7882 */ /* 0x000fe40000000000 */
[----:B-1----:R-:W-:Y:S01]  /*3b10*/  @P0 SHF.L.U32 R0, R8, 0x1f, RZ ;  /* 0x0000001f08000819 */ /* 0x002fe200000006ff */
[----:B------:R-:W-:Y:S01]  /*3b20*/  UMOV UR5, 0x80004020 ;  /* 0x8000402000057882 */ /* 0x000fe20000000000 */
[----:B------:R-:W-:Y:S01]  /*3b30*/  UMOV UR11, 0x80004020 ;  /* 0x80004020000b7882 */ /* 0x000fe20000000000 */
[----:B------:R-:W-:Y:S01]  /*3b40*/  UMOV UR9, 0x80004020 ;  /* 0x8000402000097882 */ /* 0x000fe20000000000 */
[----:B------:R2:W3:Y:S01]  /*3b50*/  @P0 SYNCS.PHASECHK.TRANS64.TRYWAIT P2, [UR4], R0 ;  /* 0x00000000ff0005a7 */ /* 0x0004e20008041104 */
[----:B------:R-:W-:Y:S03]  /*3b60*/  ULEA UR4, UR6, UR20, 0x8 ;  /* 0x0000001406047291 */ /* 0x000fe6000f8e40ff */
[----:B------:R-:W-:Y:S01]  /*3b70*/  UMOV UR6, UR14 ;  /* 0x0000000e00067c82 */ /* 0x000fe20008000000 */
[----:B------:R-:W-:Y:S05]  /*3b80*/  UIADD3 UR8, UPT, UPT, UR4, 0x2, URZ ;  /* 0x0000000204087890 */ /* 0x000fea000fffe0ff */
[----:B------:R2:W-:Y:S01]  /*3b90*/  UTCIMMA gdesc[UR4], gdesc[UR12], tmem[UR18], tmem[UR26], idesc[UR27], UP2 ;  /* 0x00ff1a0c040075ea */ /* 0x0005e20009000112 */
[----:B------:R-:W-:Y:S03]  /*3ba0*/  UPLOP3.LUT UP2, UPT, UPT, UPT, UPT, 0x80, 0x8 ;  /* 0x000000000008789c */ /* 0x000fe60003f4f070 */
[----:B------:R2:W-:Y:S01]  /*3bb0*/  UTCIMMA gdesc[UR8], gdesc[UR10], tmem[UR18], tmem[UR24], idesc[UR25], UPT ;  /* 0x00ff180a080075ea */ /* 0x0005e2000b800112 */
[----:B------:R2:W-:Y:S01]  /*3bc0*/  UTCBAR.MULTICAST [UR7], URZ, UR19 ;  /* 0x000000ff070073e9 */ /* 0x0005e20008000813 */
[----:B------:R-:W-:Y:S06]  /*3bd0*/  BRA.U UP3, `(.L_x_72) ;  /* 0xfffffffd03787547 */ /* 0x000fec000b83ffff */
.L_x_69:
[----:B--2---:R-:W-:Y:S01]  /*3be0*/  UIADD3 UR4, UPT, UPT, UR22, 0x1, URZ ;  /* 0x0000000116047890 */ /* 0x004fe2000fffe0ff */
[C---:B------:R-:W-:Y:S01]  /*3bf0*/  ISETP.NE.AND P0, PT, R10.reuse, 0x2, PT ;  /* 0x000000020a00780c */ /* 0x040fe20003f05270 */
[----:B------:R-:W-:Y:S02]  /*3c00*/  UIADD3 UR5, UPT, UPT, UR23, 0x110, URZ ;  /* 0x0000011017057890 */ /* 0x000fe4000fffe0ff */
[----:B------:R-:W-:Y:S01]  /*3c10*/  UISETP.NE.AND UP0, UPT, UR4, 0x4, UPT ;  /* 0x000000040400788c */ /* 0x000fe2000bf05270 */
[----:B-1----:R-:W-:Y:S02]  /*3c20*/  SEL R0, RZ, 0x1, P0 ;  /* 0x00000001ff007807 */ /* 0x002fe40000000000 */
[----:B------:R-:W-:Y:S01]  /*3c30*/  SEL R10, R10, RZ, P0 ;  /* 0x000000ff0a0a7207 */ /* 0x000fe20000000000 */
[----:B------:R-:W-:Y:S01]  /*3c40*/  USEL UR6, URZ, 0x1, UP0 ;  /* 0x00000001ff067887 */ /* 0x000fe20008000000 */
[----:B------:R-:W-:Y:S01]  /*3c50*/  LOP3.LUT R9, R9, R0, RZ, 0x3c, !PT ;  /* 0x0000000009097212 */ /* 0x000fe200078e3cff */
[----:B------:R-:W-:Y:S01]  /*3c60*/  USEL UR22, UR4, URZ, UP0 ;  /* 0x000000ff04167287 */ /* 0x000fe20008000000 */
[----:B------:R1:W-:Y:S03]  /*3c70*/  UTCBAR [UR5], URZ ;  /* 0x000000ff050073e9 */ /* 0x0003e600080000ff */
[----:B------:R-:W-:Y:S01]  /*3c80*/  LOP3.LUT R11, R11, UR6, RZ, 0x3c, !PT ;  /* 0x000000060b0b7c12 */ /* 0x000fe2000f8e3cff */
[----:B------:R-:W-:Y:S07]  /*3c90*/  @P1 BRA `(.L_x_73) ;  /* 0xfffffff800b01947 */ /* 0x000fee000383ffff */
[----:B------:R-:W2:Y:S01]  /*3ca0*/  S2UR UR8, SR_CgaCtaId ;  /* 0x00000000000879c3 */ /* 0x000ea20000008800 */
[----:B------:R-:W-:Y:S01]  /*3cb0*/  ELECT P0, URZ, PT ;  /* 0x0000000000ff782f */ /* 0x000fe20003800000 */
[----:B------:R-:W-:Y:S01]  /*3cc0*/  IMAD.MOV.U32 R0, RZ, RZ, 0x1 ;  /* 0x00000001ff007424 */ /* 0x000fe200078e00ff */
[----:B------:R-:W-:Y:S01]  /*3cd0*/  UIADD3 UR17, UPT, UPT, UR17, 0x130, URZ ;  /* 0x0000013011117890 */ /* 0x000fe2000fffe0ff */
[----:B------:R-:W-:Y:S01]  /*3ce0*/  SHF.L.U32 R2, R11, 0x1f, RZ ;  /* 0x0000001f0b027819 */ /* 0x000fe200000006ff */
[----:B------:R-:W-:-:S03]  /*3cf0*/  UMOV UR4, 0x40 ;  /* 0x0000004000047882 */ /* 0x000fc60000000000 */
[----:B------:R-:W-:Y:S01]  /*3d00*/  UVIRTCOUNT.DEALLOC.SMPOOL 0x80 ;  /* 0x000000800000784c */ /* 0x000fe20000000000 */
[----:B--2---:R-:W-:Y:S02]  /*3d10*/  ULEA UR8, UR8, UR4, 0x18 ;  /* 0x0000000408087291 */ /* 0x004fe4000f8ec0ff */
[----:B------:R-:W-:-:S07]  /*3d20*/  ULEA UR4, UR22, UR17, 0x3 ;  /* 0x0000001116047291 */ /* 0x000fce000f8e18ff */
[----:B------:R2:W-:Y:S02]  /*3d30*/  @P0 STS.U8 [UR8+0x1c], R0 ;  /* 0x00001c00ff000988 */ /* 0x0005e40008000008 */
[----:B------:R-:W4:Y:S02]  /*3d40*/  SYNCS.PHASECHK.TRANS64.TRYWAIT P0, [UR4], R2 ;  /* 0x00000002ff0075a7 */ /* 0x000f240008001104 */
[----:B--2-4-:R-:W-:Y:S05]  /*3d50*/  @!P0 BRA `(.L_x_74) ;  /* 0x0000006400488947 */ /* 0x014fea0003800000 */
.L_x_171:
[----:B------:R-:W-:-:S04]  /*3d60*/  UIADD3 UR4, UPT, UPT, UR22, 0x1, URZ ;  /* 0x0000000116047890 */ /* 0x000fc8000fffe0ff */
[----:B------:R-:W-:-:S04]  /*3d70*/  UISETP.NE.AND UP0, UPT, UR4, 0x4, UPT ;  /* 0x000000040400788c */ /* 0x000fc8000bf05270 */
[----:B------:R-:W-:Y:S02]  /*3d80*/  USEL UR6, URZ, 0x1, UP0 ;  /* 0x00000001ff067887 */ /* 0x000fe40008000000 */
[----:B------:R-:W-:-:S04]  /*3d90*/  USEL UR4, UR4, URZ, UP0 ;  /* 0x000000ff04047287 */ /* 0x000fc80008000000 */
[----:B-1----:R-:W-:Y:S01]  /*3da0*/  ULEA UR5, UR4, UR17, 0x3 ;  /* 0x0000001104057291 */ /* 0x002fe2000f8e18ff */
[----:B--2---:R-:W-:-:S04]  /*3db0*/  LOP3.LUT R2, R11, UR6, RZ, 0x3c, !PT ;  /* 0x000000060b027c12 */ /* 0x004fc8000f8e3cff */
[----:B------:R-:W-:-:S04]  /*3dc0*/  SHF.L.U32 R3, R2, 0x1f, RZ ;  /* 0x0000001f02037819 */ /* 0x000fc800000006ff */
[----:B------:R-:W1:Y:S02]  /*3dd0*/  SYNCS.PHASECHK.TRANS64.TRYWAIT P0, [UR5], R3 ;  /* 0x00000003ff0075a7 */ /* 0x000e640008001105 */
[----:B-1----:R-:W-:Y:S05]  /*3de0*/  @!P0 BRA `(.L_x_75) ;  /* 0x00000064003c8947 */ /* 0x002fea0003800000 */
.L_x_173:
        /* <DEDUP_REMOVED lines=9> */
.L_x_175:
[----:B------:R-:W-:-:S04]  /*3e80*/  UIADD3 UR4, UPT, UPT, UR4, 0x1, URZ ;  /* 0x0000000104047890 */ /* 0x000fc8000fffe0ff */
[----:B------:R-:W-:-:S04]  /*3e90*/  UISETP.NE.AND UP0, UPT, UR4, 0x4, UPT ;  /* 0x000000040400788c */ /* 0x000fc8000bf05270 */
[----:B------:R-:W-:Y:S02]  /*3ea0*/  USEL UR5, URZ, 0x1, UP0 ;  /* 0x00000001ff057887 */ /* 0x000fe40008000000 */
[----:B------:R-:W-:-:S04]  /*3eb0*/  USEL UR4, UR4, URZ, UP0 ;  /* 0x000000ff04047287 */ /* 0x000fc80008000000 */
[----:B------:R-:W-:Y:S01]  /*3ec0*/  ULEA UR4, UR4, UR17, 0x3 ;  /* 0x0000001104047291 */ /* 0x000fe2000f8e18ff */
[----:B------:R-:W-:-:S04]  /*3ed0*/  LOP3.LUT R2, R2, UR5, RZ, 0x3c, !PT ;  /* 0x0000000502027c12 */ /* 0x000fc8000f8e3cff */
[----:B------:R-:W-:-:S04]  /*3ee0*/  SHF.L.U32 R2, R2, 0x1f, RZ ;  /* 0x0000001f02027819 */ /* 0x000fc800000006ff */
[----:B------:R-:W2:Y:S02]  /*3ef0*/  SYNCS.PHASECHK.TRANS64.TRYWAIT P0, [UR4], R2 ;  /* 0x00000002ff0075a7 */ /* 0x000ea40008001104 */
[----:B--2---:R-:W-:Y:S05]  /*3f00*/  @!P0 BRA `(.L_x_77) ;  /* 0x0000006400248947 */ /* 0x004fea0003800000 */
.L_x_177:
[----:B------:R-:W-:Y:S01]  /*3f10*/  NOP ;  /* 0x0000000000007918 */ /* 0x000fe20000000000 */
[----:B-1----:R-:W1:Y:S01]  /*3f20*/  LDS R0, [UR8+0x14] ;  /* 0x00001408ff007984 */ /* 0x002e620008000800 */
[----:B------:R-:W-:Y:S01]  /*3f30*/  ULOP3.LUT UR4, UR30, 0xffff, URZ, 0xc0, !UPT ;  /* 0x0000ffff1e047892 */ /* 0x000fe2000f8ec0ff */
[----:B------:R-:W-:Y:S01]  /*3f40*/  UMOV UR5, 0xffff ;  /* 0x0000ffff00057882 */ /* 0x000fe20000000000 */
[----:B------:R-:W-:Y:S02]  /*3f50*/  UMOV UR6, 0x1 ;  /* 0x0000000100067882 */ /* 0x000fe40000000000 */
[----:B------:R-:W-:-:S04]  /*3f60*/  USHF.R.U32.HI UR4, URZ, 0x5, UR4 ;  /* 0x00000005ff047899 */ /* 0x000fc80008011604 */
[----:B------:R-:W-:Y:S02]  /*3f70*/  USHF.L.U32 UR5, UR5, UR4, URZ ;  /* 0x0000000405057299 */ /* 0x000fe400080006ff */
[----:B------:R-:W-:-:S04]  /*3f80*/  USHF.L.U32 UR4, UR6, UR4, URZ ;  /* 0x0000000406047299 */ /* 0x000fc800080006ff */
[----:B-1----:R-:W-:-:S04]  /*3f90*/  LOP3.LUT R0, R0, UR5, RZ, 0xc0, !PT ;  /* 0x0000000500007c12 */ /* 0x002fc8000f8ec0ff */
[----:B------:R-:W-:-:S13]  /*3fa0*/  ISETP.NE.AND P0, PT, R0, UR5, PT ;  /* 0x0000000500007c0c */ /* 0x000fda000bf05270 */
[----:B------:R-:W-:Y:S05]  /*3fb0*/  @P0 BRA `(.L_x_78) ;  /* 0x0000000000580947 */ /* 0x000fea0003800000 */
[----:B------:R-:W1:Y:S02]  /*3fc0*/  LDS R0, [UR8+0x18] ;  /* 0x00001808ff007984 */ /* 0x000e640008000800 */
[----:B-1----:R-:W-:-:S04]  /*3fd0*/  LOP3.LUT R0, R0, UR4, RZ, 0xc0, !PT ;  /* 0x0000000400007c12 */ /* 0x002fc8000f8ec0ff */
[----:B------:R-:W-:-:S13]  /*3fe0*/  ISETP.NE.AND P0, PT, R0, UR4, PT ;  /* 0x0000000400007c0c */ /* 0x000fda000bf05270 */
[----:B------:R-:W-:Y:S05]  /*3ff0*/  @P0 BRA `(.L_x_79) ;  /* 0x00000000003c0947 */ /* 0x000fea0003800000 */
[----:B------:R-:W1:Y:S01]  /*4000*/  S2R R2, SR_LANEID ;  /* 0x0000000000027919 */ /* 0x000e620000000000 */
[----:B------:R-:W-:-:S06]  /*4010*/  ULOP3.LUT UR5, URZ, UR5, URZ, 0x33, !UPT ;  /* 0x00000005ff057292 */ /* 0x000fcc000f8e33ff */
[----:B------:R-:W-:-:S04]  /*4020*/  IMAD.U32 R0, RZ, RZ, UR5 ;  /* 0x00000005ff007e24 */ /* 0x000fc8000f8e00ff */
[----:B------:R2:W4:Y:S02]  /*4030*/  REDUX UR7, R0 ;  /* 0x00000000000773c4 */ /* 0x0005240000000000 */
[----:B------:R1:W-:Y:S01]  /*4040*/  UTCATOMSWS.AND URZ, UR5 ;  /* 0x0000000500ff79e3 */ /* 0x0003e20008000000 */
[----:B--2---:R-:W-:Y:S01]  /*4050*/  LOP3.LUT R0, RZ, UR4, RZ, 0x33, !PT ;  /* 0x00000004ff007c12 */ /* 0x004fe2000f8e33ff */
[----:B------:R-:W-:Y:S02]  /*4060*/  VOTEU.ANY UR4, UPT, PT ;  /* 0x0000000000047886 */ /* 0x000fe400038e0100 */
[----:B------:R-:W-:Y:S02]  /*4070*/  UFLO.U32 UR4, UR4 ;  /* 0x00000004000472bd */ /* 0x000fe400080e0000 */
[----:B------:R-:W2:Y:S04]  /*4080*/  REDUX UR6, R0 ;  /* 0x00000000000673c4 */ /* 0x000ea80000000000 */
[----:B-1----:R-:W-:-:S02]  /*4090*/  ISETP.EQ.U32.AND P0, PT, R2, UR4, PT ;  /* 0x0000000402007c0c */ /* 0x002fc4000bf02070 */
[----:B----4-:R-:W-:-:S11]  /*40a0*/  MOV R2, UR7 ;  /* 0x0000000700027c02 */ /* 0x010fd60008000f00 */
[----:B------:R1:W-:Y:S01]  /*40b0*/  @P0 ATOMS.AND RZ, [UR8+0x14], R2 ;  /* 0x00001402ffff098c */ /* 0x0003e2000a800008 */
[----:B--2---:R-:W-:-:S05]  /*40c0*/  IMAD.U32 R0, RZ, RZ, UR6 ;  /* 0x00000006ff007e24 */ /* 0x004fca000f8e00ff */
[----:B------:R1:W-:Y:S01]  /*40d0*/  @P0 ATOMS.AND RZ, [UR8+0x18], R0 ;  /* 0x00001800ffff098c */ /* 0x0003e2000a800008 */
[----:B------:R-:W-:Y:S05]  /*40e0*/  BRA `(.L_x_80) ;  /* 0x0000000000147947 */ /* 0x000fea0003800000 */
.L_x_79:
[----:B------:R-:W-:Y:S02]  /*40f0*/  MOV R2, 0x4110 ;  /* 0x0000411000027802 */ /* 0x000fe40000000f00 */
[----:B---3-5:R-:W-:Y:S05]  /*4100*/  CALL.REL.NOINC `($__internal_0_$__cuda_sm10x_tcgen05_guardrail_trap_col_being_dealloced_not_returned_by_alloc) ;  /* 0x0000006800087944 */ /* 0x028fea0003c00000 */
[----:B------:R-:W-:Y:S05]  /*4110*/  BRA `(.L_x_80) ;  /* 0x0000000000087947 */ /* 0x000fea0003800000 */
.L_x_78:
[----:B------:R-:W-:Y:S02]  /*4120*/  MOV R2, 0x4140 ;  /* 0x0000414000027802 */ /* 0x000fe40000000f00 */
[----:B---3-5:R-:W-:Y:S05]  /*4130*/  CALL.REL.NOINC `($__internal_2_$__cuda_sm10x_tcgen05_guardrail_trap_unallocated_columns_being_dealloced) ;  /* 0x0000006800147944 */ /* 0x028fea0003c00000 */
.L_x_80:
[----:B------:R-:W-:Y:S01]  /*4140*/  NOP ;  /* 0x0000000000007918 */ /* 0x000fe20000000000 */
[----:B------:R-:W-:Y:S05]  /*4150*/  EXIT ;  /* 0x000000000000794d */ /* 0x000fea0003800000 */
.L_x_62:
[----:B------:R-:W-:-:S09]  /*4160*/  UISETP.NE.OR UP0, UPT, UR18, 0x3, !UP3 ;  /* 0x000000031200788c */ /* 0x000fd2000df05670 */
[----:B------:R-:W-:Y:S05]  /*4170*/  BRA.U UP0, `(.L_x_81) ;  /* 0x0000001100847547 */ /* 0x000fea000b800000 */
[----:B------:R-:W2:Y:S01]  /*4180*/  LDCU.64 UR4, c[0x0][0x888] ;  /* 0x00011100ff0477ac */ /* 0x000ea20008000a00 */
[----:B------:R-:W3:Y:S01]  /*4190*/  LDC.64 R12, c[0x0][0x348] ;  /* 0x0000d200ff0c7b82 */ /* 0x000ee20000000a00 */
[----:B------:R-:W-:Y:S02]  /*41a0*/  HFMA2 R9, -RZ, RZ, 0, 0 ;  /* 0x00000000ff097431 */ /* 0x000fe400000001ff */
[----:B------:R-:W-:Y:S01]  /*41b0*/  IMAD.MOV.U32 R11, RZ, RZ, 0x1 ;  /* 0x00000001ff0b7424 */ /* 0x000fe200078e00ff */
[----:B------:R-:W4:Y:S01]  /*41c0*/  LDCU UR40, c[0x0][0x370] ;  /* 0x00006e00ff2877ac */ /* 0x000f220008000800 */
[----:B------:R-:W-:Y:S01]  /*41d0*/  IMAD.MOV.U32 R10, RZ, RZ, RZ ;  /* 0x000000ffff0a7224 */ /* 0x000fe200078e00ff */
[----:B------:R-:W-:Y:S01]  /*41e0*/  MOV R3, 0x1000 ;  /* 0x0000100000037802 */ /* 0x000fe20000000f00 */
[----:B------:R-:W4:Y:S01]  /*41f0*/  LDCU.128 UR48, c[0x0][0xb10] ;  /* 0x00016200ff3077ac */ /* 0x000f220008000c00 */
[----:B------:R-:W1:Y:S01]  /*4200*/  LDCU UR37, c[0x0][0x374] ;  /* 0x00006e80ff2577ac */ /* 0x000e620008000800 */
[----:B------:R-:W1:Y:S01]  /*4210*/  LDCU.64 UR38, c[0x0][0x890] ;  /* 0x00011200ff2677ac */ /* 0x000e620008000a00 */
[----:B------:R-:W1:Y:S01]  /*4220*/  LDCU UR15, c[0x0][0xb0c] ;  /* 0x00016180ff0f77ac */ /* 0x000e620008000800 */
[----:B--2---:R-:W-:Y:S01]  /*4230*/  UISETP.NE.U32.AND UP0, UPT, UR4, URZ, UPT ;  /* 0x000000ff0400728c */ /* 0x004fe2000bf05070 */
[----:B------:R-:W2:Y:S01]  /*4240*/  LDCU UR47, c[0x0][0xb20] ;  /* 0x00016400ff2f77ac */ /* 0x000ea20008000800 */
[----:B------:R-:W2:Y:S01]  /*4250*/  LDCU UR4, c[0x0][0xb30] ;  /* 0x00016600ff0477ac */ /* 0x000ea20008000800 */
[----:B------:R-:W-:Y:S01]  /*4260*/  UMOV UR21, 0x400 ;  /* 0x0000040000157882 */ /* 0x000fe20000000000 */
[----:B----4-:R-:W-:-:S02]  /*4270*/  UIMAD.WIDE.U32 UR6, UR40, UR48, URZ ;  /* 0x00000030280672a5 */ /* 0x010fc4000f8e00ff */
[----:B-1----:R-:W-:Y:S02]  /*4280*/  UIMAD.WIDE.U32 UR8, UR37, UR51, URZ ;  /* 0x00000033250872a5 */ /* 0x002fe4000f8e00ff */
[----:B------:R-:W-:Y:S02]  /*4290*/  ULEA UR21, UR45, UR21, 0x18 ;  /* 0x000000152d157291 */ /* 0x000fe4000f8ec0ff */
[----:B------:R-:W-:Y:S02]  /*42a0*/  UISETP.NE.U32.AND UP6, UPT, UR38, URZ, UPT ;  /* 0x000000ff2600728c */ /* 0x000fe4000bfc5070 */
[----:B------:R-:W-:Y:S02]  /*42b0*/  UIADD3 UR43, UPT, UPT, UR21, 0xb8, URZ ;  /* 0x000000b8152b7890 */ /* 0x000fe4000fffe0ff */
[----:B------:R-:W-:Y:S02]  /*42c0*/  UISETP.NE.AND.EX UP5, UPT, UR5, URZ, UPT, UP0 ;  /* 0x000000ff0500728c */ /* 0x000fe4000bfa5300 */
[----:B------:R-:W-:Y:S01]  /*42d0*/  UISETP.NE.AND UP0, UPT, UR42, 0x1, UPT ;  /* 0x000000012a00788c */ /* 0x000fe2000bf05270 */
[----:B------:R-:W-:Y:S01]  /*42e0*/  UMOV UR6, UR7 ;  /* 0x0000000700067c82 */ /* 0x000fe20008000000 */
[----:B------:R-:W-:Y:S01]  /*42f0*/  UMOV UR44, UR9 ;  /* 0x00000009002c7c82 */ /* 0x000fe20008000000 */
[----:B------:R-:W-:-:S02]  /*4300*/  USEL UR41, URZ, 0x1, UP4 ;  /* 0x00000001ff297887 */ /* 0x000fc4000a000000 */
[----:B------:R-:W-:Y:S02]  /*4310*/  UISETP.NE.AND UP0, UPT, UR15, 0x1, UPT ;  /* 0x000000010f00788c */ /* 0x000fe4000bf05270 */
[----:B------:R-:W-:Y:S02]  /*4320*/  UPLOP3.LUT UP4, UPT, UPT, UPT, UPT, 0x40, 0x4 ;  /* 0x000000000004789c */ /* 0x000fe40003f8e870 */
[----:B------:R-:W-:Y:S01]  /*4330*/  UISETP.GE.AND UP2, UPT, UR42, 0x1, UPT ;  /* 0x000000012a00788c */ /* 0x000fe2000bf46270 */
[----:B------:R-:W1:Y:S01]  /*4340*/  LDCU.64 UR22, c[0x0][0xb28] ;  /* 0x00016500ff1677ac */ /* 0x000e620008000a00 */
[----:B------:R-:W-:Y:S02]  /*4350*/  UISETP.NE.AND.EX UP6, UPT, UR39, URZ, UPT, UP6 ;  /* 0x000000ff2700728c */ /* 0x000fe4000bfc5360 */
[----:B------:R-:W-:Y:S02]  /*4360*/  UIADD3 UR33, UPT, UPT, UR21, 0xa0, URZ ;  /* 0x000000a015217890 */ /* 0x000fe4000fffe0ff */
[----:B------:R-:W-:-:S02]  /*4370*/  UIADD3 UR25, UPT, UPT, UR21, 0xa8, URZ ;  /* 0x000000a815197890 */ /* 0x000fc4000fffe0ff */
[----:B------:R-:W-:Y:S02]  /*4380*/  UIADD3 UR17, UPT, UPT, UR21, 0xb0, URZ ;  /* 0x000000b015117890 */ /* 0x000fe4000fffe0ff */
[----:B------:R-:W-:Y:S02]  /*4390*/  UPRMT UR43, UR45, 0x654, UR43 ;  /* 0x000006542d2b7896 */ /* 0x000fe4000800002b */
[----:B------:R-:W-:Y:S02]  /*43a0*/  USHF.R.U32.HI UR46, URZ, UR49, UR6 ;  /* 0x00000031ff2e7299 */ /* 0x000fe40008011606 */
[----:B--2---:R-:W-:Y:S02]  /*43b0*/  USHF.R.U32.HI UR44, URZ, UR47, UR44 ;  /* 0x0000002fff2c7299 */ /* 0x004fe4000801162c */
[----:B------:R-:W-:Y:S02]  /*43c0*/  UISETP.NE.AND UP0, UPT, UR50, 0x1, UPT ;  /* 0x000000013200788c */ /* 0x000fe4000bf05270 */
[----:B---3--:R-:W-:-:S11]  /*43d0*/  UISETP.NE.AND UP3, UPT, UR4, 0x1, UPT ;  /* 0x000000010400788c */ /* 0x008fd6000bf65270 */
.L_x_92:
[C---:B------:R-:W-:Y:S02]  /*43e0*/  LEA R8, R10.reuse, UR21, 0x3 ;  /* 0x000000150a087c11 */ /* 0x040fe4000f8e18ff */
[----:B------:R-:W-:Y:S02]  /*43f0*/  SHF.L.U32 R0, R9, 0x1f, RZ ;  /* 0x0000001f09007819 */ /* 0x000fe400000006ff */
[----:B------:R-:W-:Y:S02]  /*4400*/  LEA R4, R10, UR21, 0x4 ;  /* 0x000000150a047c11 */ /* 0x000fe4000f8e20ff */
[----:B--2---:R-:W2:Y:S02]  /*4410*/  SYNCS.PHASECHK.TRANS64.TRYWAIT P0, [R8+URZ+0xf0], R0 ;  /* 0x0000f000080075a7 */ /* 0x004ea400080011ff */
[----:B--2---:R-:W-:Y:S05]  /*4420*/  @!P0 BRA `(.L_x_82) ;  /* 0x0000005c00f48947 */ /* 0x004fea0003800000 */
.L_x_178:
[----:B------:R-:W3:Y:S01]  /*4430*/  LDS.128 R4, [R4+0x180] ;  /* 0x0001800004047984 */ /* 0x000ee20000000c00 */
[----:B------:R-:W-:Y:S01]  /*4440*/  UISETP.GE.AND UP0, UPT, UR42, 0x1, UPT ;  /* 0x000000012a00788c */ /* 0x000fe2000bf06270 */
[----:B------:R-:W-:Y:S01]  /*4450*/  @!PT LDS RZ, [RZ] ;  /* 0x00000000fffff984 */ /* 0x000fe20000000800 */
[----:B------:R-:W-:Y:S01]  /*4460*/  @!PT LDS RZ, [RZ] ;  /* 0x00000000fffff984 */ /* 0x000fe20000000800 */
[----:B------:R-:W-:Y:S01]  /*4470*/  @!PT LDS RZ, [RZ] ;  /* 0x00000000fffff984 */ /* 0x000fe20000000800 */
[----:B------:R-:W-:Y:S01]  /*4480*/  @!PT LDS RZ, [RZ] ;  /* 0x00000000fffff984 */ /* 0x000fe20000000800 */
[----:B------:R4:W-:Y:S06]  /*4490*/  MEMBAR.ALL.CTA ;  /* 0x0000000000007992 */ /* 0x0009ec0000008000 */
[----:B----4-:R-:W4:Y:S01]  /*44a0*/  FENCE.VIEW.ASYNC.S ;  /* 0x00000000000073c6 */ /* 0x010f220000000000 */
[----:B---3--:R-:W-:Y:S11]  /*44b0*/  LOP3.LUT P0, RZ, R6, 0x1, RZ, 0xc0, !PT ;  /* 0x0000000106ff7812 */ /* 0x008ff6000780c0ff */
[----:B------:R-:W-:Y:S02]  /*44c0*/  @!UPT UIADD3 URZ, UPT, UPT, URZ, URZ, URZ ;  /* 0x000000fffffff290 */ /* 0x000fe4000fffe0ff */
[----:B----4-:R-:W-:Y:S01]  /*44d0*/  VOTEU.ANY UP2, P0 ;  /* 0x0000000000ff7886 */ /* 0x010fe20000040100 */
[----:B------:R-:W-:Y:S11]  /*44e0*/  PLOP3.LUT P0, PT, PT, PT, UP2, 0x80, 0x8 ;  /* 0x000000000008781c */ /* 0x000ff60003f0f028 */
[----:B------:R-:W-:Y:S02]  /*44f0*/  @!UPT UIADD3 URZ, UPT, UPT, URZ, URZ, URZ ;  /* 0x000000fffffff290 */ /* 0x000fe4000fffe0ff */
[----:B--2---:R-:W-:Y:S02]  /*4500*/  @P0 SHF.R.U32.HI R0, RZ, 0x10, R5 ;  /* 0x00000010ff000819 */ /* 0x004fe40000011605 */
[----:B------:R-:W-:Y:S02]  /*4510*/  @P0 MOV R2, R4 ;  /* 0x0000000400020202 */ /* 0x000fe40000000f00 */
[----:B------:R-:W-:Y:S01]  /*4520*/  @P0 R2UR UR4, R0 ;  /* 0x00000000000402ca */ /* 0x000fe200000e0000 */
[----:B------:R-:W-:Y:S01]  /*4530*/  VIADD R0, R8, 0x100 ;  /* 0x0000010008007836 */ /* 0x000fe20000000000 */
[----:B------:R-:W-:Y:S02]  /*4540*/  @P0 LOP3.LUT R4, R5, 0xffff, RZ, 0xc0, !PT ;  /* 0x0000ffff05040812 */ /* 0x000fe400078ec0ff */
[----:B------:R-:W-:Y:S02]  /*4550*/  @P0 R2UR UR6, R2 ;  /* 0x00000000020602ca */ /* 0x000fe400000e0000 */
[----:B------:R-:W-:Y:S02]  /*4560*/  PRMT R0, RZ, 0x654, R0 ;  /* 0x00000654ff007816 */ /* 0x000fe40000000000 */
[----:B------:R-:W-:Y:S02]  /*4570*/  @P0 R2UR UR5, R4 ;  /* 0x00000000040502ca */ /* 0x000fe400000e0000 */
[----:B------:R2:W-:Y:S03]  /*4580*/  SYNCS.ARRIVE.TRANS64.RED.A1T0 RZ, [R0+URZ], RZ ;  /* 0x000000ff00ff79a7 */ /* 0x0005e600081004ff */
[----:B------:R-:W-:Y:S04]  /*4590*/  @UP2 UMOV UR29, UR4 ;  /* 0x00000004001d2c82 */ /* 0x000fe80008000000 */
[----:B------:R-:W-:Y:S04]  /*45a0*/  @UP2 UMOV UR14, UR6 ;  /* 0x00000006000e2c82 */ /* 0x000fe80008000000 */
[----:B------:R-:W-:Y:S01]  /*45b0*/  @UP2 UMOV UR13, UR5 ;  /* 0x00000005000d2c82 */ /* 0x000fe20008000000 */
[----:B------:R-:W-:Y:S05]  /*45c0*/  BRA.U !UP0, `(.L_x_83) ;  /* 0x0000000108c07547 */ /* 0x000fea000b800000 */
[----:B------:R-:W-:Y:S02]  /*45d0*/  UIMAD.WIDE.U32 UR18, UR13, UR51, URZ ;  /* 0x000000330d1272a5 */ /* 0x000fe4000f8e00ff */
[----:B------:R-:W-:Y:S02]  /*45e0*/  UP2UR UR16, UPR, URZ, 0x4 ;  /* 0x00000004ff107883 */ /* 0x000fe40008000000 */
[----:B------:R-:W-:Y:S02]  /*45f0*/  UISETP.NE.AND UP2, UPT, UR50, 0x1, UPT ;  /* 0x000000013200788c */ /* 0x000fe4000bf45270 */
[----:B------:R-:W-:Y:S02]  /*4600*/  UIMAD.WIDE.U32 UR26, UR14, UR48, URZ ;  /* 0x000000300e1a72a5 */ /* 0x000fe4000f8e00ff */
[----:B------:R-:W-:Y:S02]  /*4610*/  USEL UR4, UR37, UR44, !UP2 ;  /* 0x0000002c25047287 */ /* 0x000fe4000d000000 */
[----:B------:R-:W-:Y:S02]  /*4620*/  UISETP.NE.AND UP0, UPT, UR15, 0x1, UPT ;  /* 0x000000010f00788c */ /* 0x000fe4000bf05270 */
[----:B------:R-:W-:Y:S02]  /*4630*/  UP2UR UR20, UPR, URZ, 0x2 ;  /* 0x00000002ff147883 */ /* 0x000fe40008000000 */
[----:B------:R-:W-:Y:S02]  /*4640*/  UISETP.NE.AND UP1, UPT, UR42, 0x1, UPT ;  /* 0x000000012a00788c */ /* 0x000fe4000bf25270 */
[----:B-1----:R-:W-:Y:S02]  /*4650*/  UIMAD.WIDE.U32 UR8, UR4, UR22, URZ ;  /* 0x00000016040872a5 */ /* 0x002fe4000f8e00ff */
[----:B------:R-:W-:Y:S01]  /*4660*/  USEL UR7, UR40, UR46, !UP0 ;  /* 0x0000002e28077287 */ /* 0x000fe2000c000000 */
[----:B------:R-:W-:Y:S02]  /*4670*/  UMOV UR5, UR19 ;  /* 0x0000001300057c82 */ /* 0x000fe40008000000 */
[----:B------:R-:W-:Y:S02]  /*4680*/  USHF.R.U32.HI UR6, URZ, UR47, UR5 ;  /* 0x0000002fff067299 */ /* 0x000fe40008011605 */
[----:B------:R-:W-:Y:S02]  /*4690*/  UIMAD.WIDE.U32 UR10, UR7, UR22, URZ ;  /* 0x00000016070a72a5 */ /* 0x000fe4000f8e00ff */
[----:B------:R-:W-:Y:S02]  /*46a0*/  USEL UR6, UR13, UR6, !UP2 ;  /* 0x000000060d067287 */ /* 0x000fe4000d000000 */
[----:B------:R-:W-:Y:S01]  /*46b0*/  UISETP.NE.AND UP2, UPT, UR16, URZ, UPT ;  /* 0x000000ff1000728c */ /* 0x000fe2000bf45270 */
[----:B------:R-:W-:Y:S02]  /*46c0*/  UMOV UR5, UR27 ;  /* 0x0000001b00057c82 */ /* 0x000fe40008000000 */
[----:B------:R-:W-:Y:S03]  /*46d0*/  USHF.R.U32.HI UR12, URZ, UR49, UR5 ;  /* 0x00000031ff0c7299 */ /* 0x000fe60008011605 */
[----:B------:R-:W-:Y:S02]  /*46e0*/  UMOV UR5, UR9 ;  /* 0x0000000900057c82 */ /* 0x000fe40008000000 */
[----:B------:R-:W-:Y:S03]  /*46f0*/  @UP1 USHF.R.U32.HI UR4, URZ, UR23, UR5 ;  /* 0x00000017ff041299 */ /* 0x000fe60008011605 */
[----:B------:R-:W-:Y:S01]  /*4700*/  UMOV UR5, UR11 ;  /* 0x0000000b00057c82 */ /* 0x000fe20008000000 */
[----:B------:R-:W-:Y:S02]  /*4710*/  UIMAD UR4, UR42, UR4, URZ ;  /* 0x000000042a0472a4 */ /* 0x000fe4000f8e02ff */
[----:B------:R-:W-:Y:S02]  /*4720*/  @UP1 USHF.R.U32.HI UR7, URZ, UR23, UR5 ;  /* 0x00000017ff071299 */ /* 0x000fe40008011605 */
[----:B------:R-:W-:Y:S02]  /*4730*/  USEL UR5, UR14, UR12, !UP0 ;  /* 0x0000000c0e057287 */ /* 0x000fe4000c000000 */
[----:B------:R-:W-:Y:S02]  /*4740*/  UIMAD.WIDE.U32 UR10, UR6, UR22, URZ ;  /* 0x00000016060a72a5 */ /* 0x000fe4000f8e00ff */
[----:B------:R-:W-:Y:S02]  /*4750*/  UIMAD UR8, UR42, UR7, URZ ;  /* 0x000000072a0872a4 */ /* 0x000fe4000f8e02ff */
[----:B------:R-:W-:Y:S03]  /*4760*/  UISETP.GE.AND UP0, UPT, UR6, UR4, UPT ;  /* 0x000000040600728c */ /* 0x000fe6000bf06270 */
[----:B------:R-:W-:Y:S01]  /*4770*/  UMOV UR4, UR11 ;  /* 0x0000000b00047c82 */ /* 0x000fe20008000000 */
[----:B------:R-:W-:Y:S02]  /*4780*/  UISETP.GE.OR UP0, UPT, UR5, UR8, UP0 ;  /* 0x000000080500728c */ /* 0x000fe40008706670 */
[----:B------:R-:W-:Y:S02]  /*4790*/  USHF.R.U32.HI UR4, URZ, UR23, UR4 ;  /* 0x00000017ff047299 */ /* 0x000fe40008011604 */
[----:B------:R-:W-:Y:S02]  /*47a0*/  UIMAD.WIDE.U32 UR8, UR5, UR22, URZ ;  /* 0x00000016050872a5 */ /* 0x000fe4000f8e00ff */
[----:B------:R-:W-:Y:S04]  /*47b0*/  USEL UR10, UR6, UR4, !UP1 ;  /* 0x00000004060a7287 */ /* 0x000fe8000c800000 */
[----:B------:R-:W-:Y:S01]  /*47c0*/  UIADD3 UR11, UPT, UPT, -UR10, URZ, URZ ;  /* 0x000000ff0a0b7290 */ /* 0x000fe2000fffe1ff */
[----:B------:R-:W-:Y:S02]  /*47d0*/  @!UP0 UMOV UR4, UR9 ;  /* 0x0000000900048c82 */ /* 0x000fe40008000000 */
[----:B------:R-:W-:Y:S02]  /*47e0*/  @!UP0 USHF.R.U32.HI UR4, URZ, UR23, UR4 ;  /* 0x00000017ff048299 */ /* 0x000fe40008011604 */
[----:B------:R-:W-:Y:S02]  /*47f0*/  UIMAD UR8, UR42, UR11, UR6 ;  /* 0x0000000b2a0872a4 */ /* 0x000fe4000f8e0206 */
[----:B------:R-:W-:Y:S02]  /*4800*/  @!UP0 USEL UR4, UR5, UR4, !UP1 ;  /* 0x0000000405048287 */ /* 0x000fe4000c800000 */
[----:B------:R-:W-:Y:S02]  /*4810*/  UISETP.NE.AND UP1, UPT, UR20, URZ, UPT ;  /* 0x000000ff1400728c */ /* 0x000fe4000bf25270 */
[----:B------:R-:W-:Y:S02]  /*4820*/  @!UP0 UIMAD UR8, UR7, UR8, UR4 ;  /* 0x00000008070882a4 */ /* 0x000fe4000f8e0204 */
[----:B------:R-:W-:Y:S02]  /*4830*/  @!UP0 UIADD3 UR9, UPT, UPT, UR10, -UR4, URZ ;  /* 0x800000040a098290 */ /* 0x000fe4000fffe0ff */
[----:B------:R-:W-:Y:S02]  /*4840*/  UIADD3 UR4, UPT, UPT, -UR5, URZ, URZ ;  /* 0x000000ff05047290 */ /* 0x000fe4000fffe1ff */
[----:B------:R-:W-:Y:S02]  /*4850*/  UIADD3 UR7, UPT, UPT, -UR6, URZ, URZ ;  /* 0x000000ff06077290 */ /* 0x000fe4000fffe1ff */
[----:B------:R-:W-:Y:S02]  /*4860*/  @!UP0 UIMAD UR6, UR9, UR42, UR5 ;  /* 0x0000002a090682a4 */ /* 0x000fe4000f8e0205 */
[----:B------:R-:W-:Y:S02]  /*4870*/  UIMAD UR14, UR15, UR4, UR14 ;  /* 0x000000040f0e72a4 */ /* 0x000fe4000f8e020e */
[----:B------:R-:W-:Y:S01]  /*4880*/  UIMAD UR13, UR50, UR7, UR13 ;  /* 0x00000007320d72a4 */ /* 0x000fe2000f8e020d */
[----:B------:R-:W-:Y:S02]  /*4890*/  @!UP0 UMOV UR5, UR8 ;  /* 0x0000000800058c82 */ /* 0x000fe40008000000 */
[----:B------:R-:W-:Y:S02]  /*48a0*/  UIMAD UR14, UR5, UR15, UR14 ;  /* 0x0000000f050e72a4 */ /* 0x000fe4000f8e020e */
[----:B------:R-:W-:Y:S11]  /*48b0*/  UIMAD UR13, UR6, UR50, UR13 ;  /* 0x00000032060d72a4 */ /* 0x000ff6000f8e020d */
[----:B------:R-:W-:Y:S01]  /*48c0*/  @!UPT UIADD3 URZ, UPT, UPT, URZ, URZ, URZ ;  /* 0x000000fffffff290 */ /* 0x000fe2000fffe0ff */
.L_x_83:
[----:B------:R-:W3:Y:S01]  /*48d0*/  @!UP3 LDCU.128 UR8, c[0x0][0xb10] ;  /* 0x00016200ff08b7ac */ /* 0x000ee20008000c00 */
[----:B------:R-:W-:Y:S02]  /*48e0*/  ISETP.NE.U32.AND P0, PT, RZ, UR38, PT ;  /* 0x00000026ff007c0c */ /* 0x000fe4000bf05070 */
[----:B------:R-:W-:Y:S02]  /*48f0*/  SHF.L.U32 R4, R11, 0x1f, RZ ;  /* 0x0000001f0b047819 */ /* 0x000fe400000006ff */
[----:B------:R-:W-:Y:S01]  /*4900*/  ISETP.NE.AND.EX P0, PT, RZ, UR39, PT, P0 ;  /* 0x00000027ff007c0c */ /* 0x000fe2000bf05300 */
[----:B------:R-:W4:Y:S01]  /*4910*/  @!UP3 LDCU UR5, c[0x0][0xb0c] ;  /* 0x00016180ff05b7ac */ /* 0x000f220008000800 */
[----:B------:R-:W-:Y:S02]  /*4920*/  USHF.L.U32 UR35, UR30, 0x6, URZ ;  /* 0x000000061e237899 */ /* 0x000fe400080006ff */
[----:B------:R-:W-:Y:S02]  /*4930*/  USHF.L.U32 UR34, UR31, 0x8, URZ ;  /* 0x000000081f227899 */ /* 0x000fe400080006ff */
[----:B---3--:R-:W-:Y:S07]  /*4940*/  UIMAD.WIDE.U32 UR6, UR14, UR8, URZ ;  /* 0x000000080e0672a5 */ /* 0x008fee000f8e00ff */
[----:B------:R-:W-:Y:S01]  /*4950*/  @!UP3 UMOV UR4, UR7 ;  /* 0x000000070004bc82 */ /* 0x000fe20008000000 */
[----:B----4-:R-:W-:Y:S02]  /*4960*/  @!UP3 UISETP.NE.AND UP0, UPT, UR5, 0x1, UPT ;  /* 0x000000010500b88c */ /* 0x010fe4000bf05270 */
[----:B------:R-:W-:Y:S02]  /*4970*/  @!UP3 USHF.R.U32.HI UR4, URZ, UR9, UR4 ;  /* 0x00000009ff04b299 */ /* 0x000fe40008011604 */
[----:B------:R-:W-:Y:S02]  /*4980*/  UIMAD.WIDE.U32 UR6, UR13, UR11, URZ ;  /* 0x0000000b0d0672a5 */ /* 0x000fe4000f8e00ff */
[----:B------:R-:W-:Y:S02]  /*4990*/  @!UP3 USEL UR8, UR14, UR4, !UP0 ;  /* 0x000000040e08b287 */ /* 0x000fe4000c000000 */
[----:B------:R-:W-:Y:S03]  /*49a0*/  @!UP3 UISETP.NE.AND UP0, UPT, UR10, 0x1, UPT ;  /* 0x000000010a00b88c */ /* 0x000fe6000bf05270 */
[----:B------:R-:W-:Y:S02]  /*49b0*/  @!UP3 UMOV UR6, UR7 ;  /* 0x000000070006bc82 */ /* 0x000fe40008000000 */
[----:B------:R-:W3:Y:S02]  /*49c0*/  @!UP3 LDCU UR4, c[0x0][0xb20] ;  /* 0x00016400ff04b7ac */ /* 0x000ee40008000800 */
[----:B---3--:R-:W-:Y:S04]  /*49d0*/  @!UP3 USHF.R.U32.HI UR6, URZ, UR4, UR6 ;  /* 0x00000004ff06b299 */ /* 0x008fe80008011606 */
[----:B------:R-:W-:Y:S04]  /*49e0*/  @!UP3 USEL UR6, UR13, UR6, !UP0 ;  /* 0x000000060d06b287 */ /* 0x000fe8000c000000 */
[----:B------:R-:W-:Y:S02]  /*49f0*/  @!UP3 UIADD3 UR4, UPT, UPT, -UR8, UR6, URZ ;  /* 0x000000060804b290 */ /* 0x000fe4000fffe1ff */
[----:B------:R-:W-:Y:S02]  /*4a00*/  @!UP3 UIADD3 UR6, UPT, UPT, UR8, -UR6, URZ ;  /* 0x800000060806b290 */ /* 0x000fe4000fffe0ff */
[----:B------:R-:W-:Y:S02]  /*4a10*/  @!UP3 UIMAD UR14, UR4, UR5, UR14 ;  /* 0x00000005040eb2a4 */ /* 0x000fe4000f8e020e */
[----:B------:R-:W-:Y:S01]  /*4a20*/  @!UP3 UIMAD UR13, UR6, UR10, UR13 ;  /* 0x0000000a060db2a4 */ /* 0x000fe2000f8e020d */
[----:B------:R-:W-:Y:S11]  /*4a30*/  BRA.U UP4, `(.L_x_84) ;  /* 0x0000000104107547 */ /* 0x000ff6000b800000 */
[----:B------:R-:W-:Y:S04]  /*4a40*/  MOV R2, UR41 ;  /* 0x0000002900027c02 */ /* 0x000fe80008000f00 */
[----:B------:R-:W-:Y:S04]  /*4a50*/  SHF.L.U32 R2, R2, 0x1f, RZ ;  /* 0x0000001f02027819 */ /* 0x000fe800000006ff */
[----:B------:R-:W3:Y:S02]  /*4a60*/  SYNCS.PHASECHK.TRANS64.TRYWAIT P1, [UR21+0xe8], R2 ;  /* 0x0000e802ff0075a7 */ /* 0x000ee40008021115 */
[----:B---3--:R-:W-:Y:S05]  /*4a70*/  @!P1 BRA `(.L_x_85) ;  /* 0x0000005800749947 */ /* 0x008fea0003800000 */
.L_x_84:
[----:B------:R-:W-:Y:S05]  /*4a80*/  BRA.U !UP6, `(.L_x_86) ;  /* 0x000000010e387547 */ /* 0x000fea000b800000 */
[----:B------:R-:W-:Y:S01]  /*4a90*/  UPLOP3.LUT UP1, UPT, UPT, UPT, UP5, 0x80, 0x8 ;  /* 0x000000000008789c */ /* 0x000fe20003f2f050 */
[----:B--2---:R-:W-:Y:S01]  /*4aa0*/  HFMA2 R0, -RZ, RZ, 0, 5.9604644775390625e-08 ;  /* 0x00000001ff007431 */ /* 0x004fe200000001ff */
[----:B------:R-:W2:Y:S01]  /*4ab0*/  LDCU.64 UR8, c[0x0][0x358] ;  /* 0x00006b00ff0877ac */ /* 0x000ea20008000a00 */
[----:B------:R-:W-:Y:S03]  /*4ac0*/  IMAD.MOV.U32 R74, RZ, RZ, 0x1 ;  /* 0x00000001ff4a7424 */ /* 0x000fe600078e00ff */
[----:B------:R-:W-:Y:S05]  /*4ad0*/  PLOP3.LUT P1, PT, PT, PT, UP1, 0x80, 0x8 ;  /* 0x000000000008781c */ /* 0x000fea0003f2f018 */
[----:B------:R-:W3:Y:S01]  /*4ae0*/  @UP1 LDCU.64 UR4, c[0x0][0x888] ;  /* 0x00011100ff0417ac */ /* 0x000ee20008000a00 */
[----:B------:R-:W-:Y:S07]  /*4af0*/  @UP1 UIMAD UR6, UR36, UR38, URZ ;  /* 0x00000026240612a4 */ /* 0x000fee000f8e02ff */
[----:B------:R-:W-:Y:S01]  /*4b00*/  @!P1 PRMT R74, R0, 0x7610, R74 ;  /* 0x00007610004a9816 */ /* 0x000fe2000000004a */
[----:B---3--:R-:W-:Y:S06]  /*4b10*/  @UP1 UIMAD.WIDE UR4, UR6, 0x4, UR4 ;  /* 0x00000004060418a5 */ /* 0x008fec000f8e0204 */
[----:B-----5:R-:W-:Y:S01]  /*4b20*/  IMAD.U32 R40, RZ, RZ, UR4 ;  /* 0x00000004ff287e24 */ /* 0x020fe2000f8e00ff */
[----:B------:R-:W-:Y:S04]  /*4b30*/  MOV R41, UR5 ;  /* 0x0000000500297c02 */ /* 0x000fe80008000f00 */
[----:B------:R-:W3:Y:S01]  /*4b40*/  @!UP1 LDCU UR4, c[0x0][0x880] ;  /* 0x00011000ff0497ac */ /* 0x000ee20008000800 */
[----:B--2---:R4:W5:Y:S02]  /*4b50*/  @P1 LDG.E R40, desc[UR8][R40.64] ;  /* 0x0000000828281981 */ /* 0x004964000c1e1900 */
[----:B---34-:R-:W-:Y:S07]  /*4b60*/  @!P1 IMAD.U32 R40, RZ, RZ, UR4 ;  /* 0x00000004ff289e24 */ /* 0x018fee000f8e00ff */
.L_x_86:
[----:B-----5:R-:W-:Y:S01]  /*4b70*/  @!P0 ISETP.EQ.AND P2, PT, R40, RZ, PT ;  /* 0x000000ff2800820c */ /* 0x020fe20003f42270 */
[----:B------:R-:W-:Y:S01]  /*4b80*/  @!UPT UIADD3 URZ, UPT, UPT, URZ, URZ, URZ ;  /* 0x000000fffffff290 */ /* 0x000fe2000fffe0ff */
[----:B------:R-:W-:Y:S11]  /*4b90*/  @!P0 BRA `(.L_x_87) ;  /* 0x0000000000148947 */ /* 0x000ff60003800000 */
[----:B------:R-:W-:Y:S02]  /*4ba0*/  LOP3.LUT P0, RZ, R74, 0xff, RZ, 0xc0, !PT ;  /* 0x000000ff4aff7812 */ /* 0x000fe4000780c0ff */
[----:B------:R-:W-:Y:S04]  /*4bb0*/  PLOP3.LUT P2, PT, PT, PT, UP1, 0x80, 0x8 ;  /* 0x000000000008781c */ /* 0x000fe80003f4f018 */
[----:B------:R-:W-:Y:S07]  /*4bc0*/  PLOP3.LUT P2, PT, P2, PT, PT, 0x8, 0x80 ;  /* 0x000000000080781c */ /* 0x000fee000174e170 */
[----:B------:R-:W-:Y:S11]  /*4bd0*/  @P0 ISETP.EQ.AND P2, PT, R40, RZ, PT ;  /* 0x000000ff2800020c */ /* 0x000ff60003f42270 */
[----:B------:R-:W-:Y:S02]  /*4be0*/  @!UPT UIADD3 URZ, UPT, UPT, URZ, URZ, URZ ;  /* 0x000000fffffff290 */ /* 0x000fe4000fffe0ff */
.L_x_87:
[----:B------:R-:W3:Y:S01]  /*4bf0*/  SYNCS.PHASECHK.TRANS64.TRYWAIT P0, [UR21+0xc0], R4 ;  /* 0x0000c004ff0075a7 */ /* 0x000ee20008001115 */
[----:B------:R-:W-:Y:S04]  /*4c00*/  ELECT P1, URZ, PT ;  /* 0x0000000000ff782f */ /* 0x000fe80003820000 */
[----:B------:R-:W-:Y:S01]  /*4c10*/  PLOP3.LUT P1, PT, P2, P1, PT, 0xf2, 0x2f ;  /* 0x00000000002f781c */ /* 0x000fe20001723e72 */
[----:B------:R-:W-:Y:S01]  /*4c20*/  @!UPT UIADD3 URZ, UPT, UPT, URZ, URZ, URZ ;  /* 0x000000fffffff290 */ /* 0x000fe2000fffe0ff */
[----:B---3--:R-:W-:Y:S11]  /*4c30*/  @!P0 BRA `(.L_x_88) ;  /* 0x00000058001c8947 */ /* 0x008ff60003800000 */
.L_x_181:
[----:B--2---:R-:W-:Y:S01]  /*4c40*/  @!P1 IADD3 R2, P0, PT, R12, 0x580, RZ ;  /* 0x000005800c029810 */ /* 0x004fe20007f1e0ff */
[----:B------:R-:W-:Y:S01]  /*4c50*/  VOTEU.ALL UP0, P1 ;  /* 0x0000000000ff7886 */ /* 0x000fe20000800000 */
[----:B------:R-:W-:Y:S01]  /*4c60*/  UMOV UR6, 0x0 ;  /* 0x0000000000067882 */ /* 0x000fe20000000000 */
[----:B------:R-:W-:Y:S01]  /*4c70*/  UMOV UR7, 0x10000000 ;  /* 0x1000000000077882 */ /* 0x000fe20000000000 */
[----:B------:R-:W-:Y:S01]  /*4c80*/  @!P1 R2UR UR5, R2 ;  /* 0x00000000020592ca */ /* 0x000fe200000e0000 */
[----:B------:R-:W-:Y:S01]  /*4c90*/  @!P1 IMAD.X R0, RZ, RZ, R13, P0 ;  /* 0x000000ffff009224 */ /* 0x000fe200000e060d */
[----:B------:R-:W-:Y:S01]  /*4ca0*/  @!UP0 UIADD3 UR32, UPT, UPT, UR21, 0x200, URZ ;  /* 0x0000020015208890 */ /* 0x000fe2000fffe0ff */
[----:B------:R-:W-:Y:S03]  /*4cb0*/  VOTEU.ALL UP0, P1 ;  /* 0x0000000000ff7886 */ /* 0x000fe60000800000 */
[----:B------:R-:W-:Y:S01]  /*4cc0*/  @!P1 R2UR UR4, R0 ;  /* 0x00000000000492ca */ /* 0x000fe200000e0000 */
[----:B------:R-:W-:Y:S06]  /*4cd0*/  @!P1 IMAD.MOV.U32 R0, RZ, RZ, 0x1000 ;  /* 0x00001000ff009424 */ /* 0x000fec00078e00ff */
[----:B------:R-:W-:Y:S06]  /*4ce0*/  IMAD.U32 R6, RZ, RZ, UR5 ;  /* 0x00000005ff067e24 */ /* 0x000fec000f8e00ff */
[----:B------:R-:W-:Y:S01]  /*4cf0*/  IMAD.U32 R7, RZ, RZ, UR4 ;  /* 0x00000004ff077e24 */ /* 0x000fe2000f8e00ff */
[----:B------:R-:W-:Y:S04]  /*4d00*/  @!P1 R2UR UR4, R6 ;  /* 0x00000000060492ca */ /* 0x000fe800000e0000 */
[----:B------:R-:W-:Y:S11]  /*4d10*/  @!P1 R2UR UR5, R7 ;  /* 0x00000000070592ca */ /* 0x000ff600000e0000 */
[----:B------:R-:W-:Y:S02]  /*4d20*/  @!UPT UIADD3 URZ, UPT, UPT, URZ, URZ, URZ ;  /* 0x000000fffffff290 */ /* 0x000fe4000fffe0ff */
[----:B------:R2:W-:Y:S01]  /*4d30*/  @!UP0 UTMALDG.3D [UR32], [UR4], desc[UR6] ;  /* 0x00000620040085b4 */ /* 0x0005e20008011000 */
[----:B------:R3:W-:Y:S01]  /*4d40*/  @!P1 SYNCS.ARRIVE.TRANS64.RED.A0TR RZ, [UR21+0xa0], R0 ;  /* 0x0000a000ffff99a7 */ /* 0x0007e20008300415 */
[----:B--2---:R-:W-:Y:S09]  /*4d50*/  UPRMT UR4, UR45, 0x654, UR33 ;  /* 0x000006542d047896 */ /* 0x004ff20008000021 */
[----:B------:R-:W-:Y:S01]  /*4d60*/  SYNCS.ARRIVE.TRANS64.RED.A1T0 RZ, [UR4], RZ ;  /* 0x000000ffffff79a7 */ /* 0x000fe20008100404 */
[----:B------:R-:W2:Y:S02]  /*4d70*/  SYNCS.PHASECHK.TRANS64.TRYWAIT P0, [UR21+0xc8], R4 ;  /* 0x0000c804ff0075a7 */ /* 0x000ea40008001115 */
[----:B--23--:R-:W-:Y:S05]  /*4d80*/  @!P0 BRA `(.L_x_89) ;  /* 0x0000005400e08947 */ /* 0x00cfea0003800000 */
.L_x_183:
[----:B------:R-:W-:Y:S01]  /*4d90*/  @!P1 IADD3 R2, P0, PT, R12, 0x580, RZ ;  /* 0x000005800c029810 */ /* 0x000fe20007f1e0ff */
[----:B------:R-:W-:Y:S01]  /*4da0*/  VOTEU.ALL UP0, P1 ;  /* 0x0000000000ff7886 */ /* 0x000fe20000800000 */
[----:B------:R-:W-:Y:S01]  /*4db0*/  UMOV UR6, 0x0 ;  /* 0x0000000000067882 */ /* 0x000fe20000000000 */
[----:B------:R-:W-:Y:S01]  /*4dc0*/  UMOV UR7, 0x10000000 ;  /* 0x1000000000077882 */ /* 0x000fe20000000000 */
[----:B------:R-:W-:Y:S01]  /*4dd0*/  @!P1 R2UR UR5, R2 ;  /* 0x00000000020592ca */ /* 0x000fe200000e0000 */
[----:B--2---:R-:W-:Y:S01]  /*4de0*/  @!P1 IMAD.X R0, RZ, RZ, R13, P0 ;  /* 0x000000ffff009224 */ /* 0x004fe200000e060d */
[----:B------:R-:W-:Y:S02]  /*4df0*/  @!UP0 UIADD3 UR26, UPT, UPT, UR34, 0x40, URZ ;  /* 0x00000040221a8890 */ /* 0x000fe4000fffe0ff */
[----:B------:R-:W-:Y:S02]  /*4e00*/  @!UP0 UIADD3 UR24, UPT, UPT, UR21, 0x1200, URZ ;  /* 0x0000120015188890 */ /* 0x000fe4000fffe0ff */
[----:B------:R-:W-:Y:S01]  /*4e10*/  @!P1 R2UR UR4, R0 ;  /* 0x00000000000492ca */ /* 0x000fe200000e0000 */
[----:B------:R-:W-:Y:S01]  /*4e20*/  VOTEU.ALL UP0, P1 ;  /* 0x0000000000ff7886 */ /* 0x000fe20000800000 */
[----:B------:R-:W-:Y:S01]  /*4e30*/  UMOV UR27, UR35 ;  /* 0x00000023001b7c82 */ /* 0x000fe20008000000 */
[----:B------:R-:W-:Y:S01]  /*4e40*/  UMOV UR28, UR36 ;  /* 0x00000024001c7c82 */ /* 0x000fe20008000000 */
[----:B------:R-:W-:Y:S03]  /*4e50*/  @!P1 IMAD.MOV.U32 R0, RZ, RZ, 0x1000 ;  /* 0x00001000ff009424 */ /* 0x000fe600078e00ff */
        /* <DEDUP_REMOVED lines=11> */
.L_x_185:
[----:B------:R-:W-:Y:S01]  /*4f10*/  @!P1 IADD3 R2, P0, PT, R12, 0x580, RZ ;  /* 0x000005800c029810 */ /* 0x000fe20007f1e0ff */
[----:B------:R-:W-:Y:S01]  /*4f20*/  VOTEU.ALL UP0, P1 ;  /* 0x0000000000ff7886 */ /* 0x000fe20000800000 */
[----:B------:R-:W-:Y:S01]  /*4f30*/  UMOV UR6, 0x0 ;  /* 0x0000000000067882 */ /* 0x000fe20000000000 */
[----:B------:R-:W-:Y:S01]  /*4f40*/  UMOV UR7, 0x10000000 ;  /* 0x1000000000077882 */ /* 0x000fe20000000000 */
[----:B------:R-:W-:Y:S01]  /*4f50*/  @!P1 R2UR UR5, R2 ;  /* 0x00000000020592ca */ /* 0x000fe200000e0000 */
[----:B--2---:R-:W-:Y:S01]  /*4f60*/  @!P1 IMAD.X R0, RZ, RZ, R13, P0 ;  /* 0x000000ffff009224 */ /* 0x004fe200000e060d */
[----:B------:R-:W-:Y:S01]  /*4f70*/  @!UP0 UIADD3 UR18, UPT, UPT, UR34, 0x80, URZ ;  /* 0x0000008022128890 */ /* 0x000fe2000fffe0ff */
[----:B------:R-:W-:Y:S01]  /*4f80*/  VIADD R10, R10, 0x1 ;  /* 0x000000010a0a7836 */ /* 0x000fe20000000000 */
        /* <DEDUP_REMOVED lines=17> */
.L_x_187:
[----:B------:R-:W-:Y:S01]  /*50a0*/  @!P1 IADD3 R2, P0, PT, R12, 0x580, RZ ;  /* 0x000005800c029810 */ /* 0x000fe20007f1e0ff */
[----:B------:R-:W-:Y:S01]  /*50b0*/  VOTEU.ALL UP0, P1 ;  /* 0x0000000000ff7886 */ /* 0x000fe20000800000 */
[----:B------:R-:W-:Y:S01]  /*50c0*/  UMOV UR6, 0x0 ;  /* 0x0000000000067882 */ /* 0x000fe20000000000 */
[----:B------:R-:W-:Y:S01]  /*50d0*/  UMOV UR7, 0x10000000 ;  /* 0x1000000000077882 */ /* 0x000fe20000000000 */
[----:B------:R-:W-:Y:S01]  /*50e0*/  @!P1 R2UR UR5, R2 ;  /* 0x00000000020592ca */ /* 0x000fe200000e0000 */
[----:B--2---:R-:W-:Y:S01]  /*50f0*/  @!P1 IMAD.X R0, RZ, RZ, R13, P0 ;  /* 0x000000ffff009224 */ /* 0x004fe200000e060d */
[----:B------:R-:W-:Y:S01]  /*5100*/  @!UP0 UIADD3 UR10, UPT, UPT, UR34, 0xc0, URZ ;  /* 0x000000c0220a8890 */ /* 0x000fe2000fffe0ff */
[----:B------:R-:W-:Y:S01]  /*5110*/  R2UR UR18, R76 ;  /* 0x000000004c1272ca */ /* 0x000fe200000e0000 */
[----:B------:R-:W-:Y:S01]  /*5120*/  @!UP0 UIADD3 UR8, UPT, UPT, UR21, 0x3200, URZ ;  /* 0x0000320015088890 */ /* 0x000fe2000fffe0ff */
[----:B------:R-:W-:Y:S01]  /*5130*/  R2UR UR16, R77 ;  /* 0x000000004d1072ca */ /* 0x000fe200000e0000 */
[----:B------:R-:W-:Y:S01]  /*5140*/  @!UP0 UIADD3 UR9, UPT, UPT, UR21, 0xb8, URZ ;  /* 0x000000b815098890 */ /* 0x000fe2000fffe0ff */
[----:B------:R-:W-:Y:S01]  /*5150*/  @!P1 R2UR UR4, R0 ;  /* 0x00000000000492ca */ /* 0x000fe200000e0000 */
[----:B------:R-:W-:Y:S01]  /*5160*/  VOTEU.ALL UP0, P1 ;  /* 0x0000000000ff7886 */ /* 0x000fe20000800000 */
[----:B------:R-:W-:Y:S01]  /*5170*/  UMOV UR11, UR35 ;  /* 0x00000023000b7c82 */ /* 0x000fe20008000000 */
[----:B------:R-:W-:Y:S01]  /*5180*/  UMOV UR12, UR36 ;  /* 0x00000024000c7c82 */ /* 0x000fe20008000000 */
[C---:B------:R-:W-:Y:S01]  /*5190*/  ISETP.NE.AND P0, PT, R10.reuse, 0x2, PT ;  /* 0x000000020a00780c */ /* 0x040fe20003f05270 */
[----:B------:R-:W-:Y:S01]  /*51a0*/  UMOV UR36, UR29 ;  /* 0x0000001d00247c82 */ /* 0x000fe20008000000 */
[----:B------:R-:W-:Y:S01]  /*51b0*/  IMAD.U32 R4, RZ, RZ, UR5 ;  /* 0x00000005ff047e24 */ /* 0x000fe2000f8e00ff */
[----:B------:R-:W-:Y:S01]  /*51c0*/  LOP3.LUT R11, R11, 0x1, RZ, 0x3c, !PT ;  /* 0x000000010b0b7812 */ /* 0x000fe200078e3cff */
[----:B------:R-:W-:Y:S01]  /*51d0*/  UPLOP3.LUT UP4, UPT, UPT, UPT, UPT, 0x80, 0x8 ;  /* 0x000000000008789c */ /* 0x000fe20003f8f070 */
[----:B------:R-:W-:Y:S01]  /*51e0*/  SEL R0, RZ, 0x1, P0 ;  /* 0x00000001ff007807 */ /* 0x000fe20000000000 */
[----:B------:R-:W-:Y:S01]  /*51f0*/  UIADD3 UR31, UPT, UPT, UR13, UR18, URZ ;  /* 0x000000120d1f7290 */ /* 0x000fe2000fffe0ff */
[----:B------:R-:W-:Y:S01]  /*5200*/  SEL R10, R10, RZ, P0 ;  /* 0x000000ff0a0a7207 */ /* 0x000fe20000000000 */
[----:B------:R-:W-:Y:S01]  /*5210*/  UIADD3 UR30, UPT, UPT, UR14, UR16, URZ ;  /* 0x000000100e1e7290 */ /* 0x000fe2000fffe0ff */
[----:B------:R-:W-:Y:S01]  /*5220*/  IMAD.U32 R5, RZ, RZ, UR4 ;  /* 0x00000004ff057e24 */ /* 0x000fe2000f8e00ff */
[----:B------:R-:W-:Y:S02]  /*5230*/  @!P1 R2UR UR4, R4 ;  /* 0x00000000040492ca */ /* 0x000fe400000e0000 */
[----:B------:R-:W-:Y:S02]  /*5240*/  LOP3.LUT R9, R9, R0, RZ, 0x3c, !PT ;  /* 0x0000000009097212 */ /* 0x000fe400078e3cff */
[----:B------:R-:W-:Y:S11]  /*5250*/  @!P1 R2UR UR5, R5 ;  /* 0x00000000050592ca */ /* 0x000ff600000e0000 */
[----:B------:R-:W-:Y:S02]  /*5260*/  @!UPT UIADD3 URZ, UPT, UPT, URZ, URZ, URZ ;  /* 0x000000fffffff290 */ /* 0x000fe4000fffe0ff */
[----:B------:R2:W-:Y:S01]  /*5270*/  @!UP0 UTMALDG.3D [UR8], [UR4], desc[UR6] ;  /* 0x00000608040085b4 */ /* 0x0005e20008011000 */
[----:B------:R2:W-:Y:S01]  /*5280*/  @!P1 SYNCS.ARRIVE.TRANS64.RED.A0TR RZ, [UR21+0xb8], R3 ;  /* 0x0000b803ffff99a7 */ /* 0x0005e20008300415 */
[----:B------:R-:W-:Y:S01]  /*5290*/  SYNCS.ARRIVE.TRANS64.RED.A1T0 RZ, [UR43], RZ ;  /* 0x000000ffffff79a7 */ /* 0x000fe2000810042b */
[----:B------:R-:W-:Y:S05]  /*52a0*/  BRA.U UP2, `(.L_x_92) ;  /* 0xfffffff1024c7547 */ /* 0x000fea000b83ffff */
[----:B------:R-:W-:-:S04]  /*52b0*/  SHF.L.U32 R2, R11, 0x1f, RZ ;  /* 0x0000001f0b027819 */ /* 0x000fc800000006ff */
[----:B------:R-:W3:Y:S02]  /*52c0*/  SYNCS.PHASECHK.TRANS64.TRYWAIT P0, [UR21+0xc0], R2 ;  /* 0x0000c002ff0075a7 */ /* 0x000ee40008001115 */
[----:B---3--:R-:W-:Y:S05]  /*52d0*/  @!P0 BRA `(.L_x_93) ;  /* 0x0000005000d48947 */ /* 0x008fea0003800000 */
.L_x_189:
[----:B------:R-:W4:Y:S02]  /*52e0*/  SYNCS.PHASECHK.TRANS64.TRYWAIT P0, [UR21+0xc8], R2 ;  /* 0x0000c802ff0075a7 */ /* 0x000f240008001115 */
[----:B----4-:R-:W-:Y:S05]  /*52f0*/  @!P0 BRA `(.L_x_94) ;  /* 0x0000005000e48947 */ /* 0x010fea0003800000 */
.L_x_191:
[----:B------:R-:W4:Y:S02]  /*5300*/  SYNCS.PHASECHK.TRANS64.TRYWAIT P0, [UR21+0xd0], R2 ;  /* 0x0000d002ff0075a7 */ /* 0x000f240008001115 */
[----:B----4-:R-:W-:Y:S05]  /*5310*/  @!P0 BRA `(.L_x_95) ;  /* 0x0000005000f48947 */ /* 0x010fea0003800000 */
.L_x_193:
[----:B---3--:R-:W-:-:S07]  /*5320*/  MOV R0, UR21 ;  /* 0x0000001500007c02 */ /* 0x008fce0008000f00 */
.L_x_96:
[----:B---3--:R-:W-:-:S04]  /*5330*/  SHF.L.U32 R2, R11, 0x1f, RZ ;  /* 0x0000001f0b027819 */ /* 0x008fc800000006ff */
[----:B------:R3:W4:Y:S03]  /*5340*/  SYNCS.PHASECHK.TRANS64.TRYWAIT P0, [R0+URZ+0xd8], R2 ;  /* 0x0000d802000075a7 */ /* 0x00072600080011ff */
[----:B----4-:R-:W-:Y:S05]  /*5350*/  @!P0 NANOSLEEP.SYNCS 0x989680 ;  /* 0x009896800000895d */ /* 0x010fea0003900000 */
[----:B------:R-:W4:Y:S02]  /*5360*/  @!P0 SYNCS.PHASECHK.TRANS64 P0, [R0+URZ+0xd8], R2 ;  /* 0x0000d802000085a7 */ /* 0x000f2400080010ff */
[----:B-12-4-:R-:W-:Y:S05]  /*5370*/  @P0 EXIT ;  /* 0x000000000000094d */ /* 0x016fea0003800000 */
[----:B------:R-:W-:Y:S05]  /*5380*/  BRA `(.L_x_96) ;  /* 0xfffffffc00e87947 */ /* 0x000fea000383ffff */
.L_x_81:
[----:B------:R-:W-:-:S06]  /*5390*/  UISETP.GE.AND UP0, UPT, UR18, 0x4, UPT ;  /* 0x000000041200788c */ /* 0x000fcc000bf06270 */
[----:B------:R-:W-:-:S13]  /*53a0*/  PLOP3.LUT P0, PT, PT, PT, UP0, 0x80, 0x8 ;  /* 0x000000000008781c */ /* 0x000fda0003f0f008 */
[----:B-1----:R-:W-:Y:S05]  /*53b0*/  @!P0 EXIT ;  /* 0x000000000000894d */ /* 0x002fea0003800000 */
[----:B------:R-:W-:Y:S01]  /*53c0*/  BAR.SYNC.DEFER_BLOCKING 0x6, 0xa0 ;  /* 0x0182800000007b1d */ /* 0x000fe20000010000 */
[C---:B------:R-:W-:Y:S01]  /*53d0*/  IMAD.SHL.U32 R7, R85.reuse, 0x40, RZ ;  /* 0x0000004055077824 */ /* 0x040fe200078e00ff */
[C---:B------:R-:W-:Y:S01]  /*53e0*/  LOP3.LUT R87, R85.reuse, 0x60, RZ, 0xc0, !PT ;  /* 0x0000006055577812 */ /* 0x040fe200078ec0ff */
[C---:B------:R-:W-:Y:S02]  /*53f0*/  IMAD.SHL.U32 R4, R85.reuse, 0x20, RZ ;  /* 0x0000002055047824 */ /* 0x040fe400078e00ff */
[----:B------:R-:W-:Y:S02]  /*5400*/  HFMA2 R36, -RZ, RZ, 0, 0 ;  /* 0x00000000ff247431 */ /* 0x000fe400000001ff */
[----:B------:R-:W-:Y:S01]  /*5410*/  IMAD.SHL.U32 R5, R85, 0x8, RZ ;  /* 0x0000000855057824 */ /* 0x000fe200078e00ff */
[----:B------:R-:W-:Y:S01]  /*5420*/  UMOV UR44, 0x400 ;  /* 0x00000400002c7882 */ /* 0x000fe20000000000 */
[----:B------:R-:W1:Y:S01]  /*5430*/  LDC.64 R72, c[0x0][0x8b0] ;  /* 0x00022c00ff487b82 */ /* 0x000e620000000a00 */
[----:B------:R-:W-:Y:S01]  /*5440*/  ULEA UR44, UR45, UR44, 0x18 ;  /* 0x0000002c2d2c7291 */ /* 0x000fe2000f8ec0ff */
[----:B------:R-:W-:Y:S01]  /*5450*/  LOP3.LUT R6, R7, 0x180, RZ, 0xc0, !PT ;  /* 0x0000018007067812 */ /* 0x000fe200078ec0ff */
[C---:B------:R-:W-:Y:S01]  /*5460*/  IMAD.U32 R37, R85.reuse, 0x10000, RZ ;  /* 0x0001000055257824 */ /* 0x040fe200078e00ff */
[----:B------:R-:W-:Y:S01]  /*5470*/  LOP3.LUT R4, R4, 0xc00, RZ, 0xc0, !PT ;  /* 0x00000c0004047812 */ /* 0x000fe200078ec0ff */
[----:B------:R-:W-:Y:S01]  /*5480*/  UIADD3 UR4, UPT, UPT, UR44, 0x4200, URZ ;  /* 0x000042002c047890 */ /* 0x000fe2000fffe0ff */
[----:B------:R-:W-:Y:S01]  /*5490*/  LOP3.LUT R5, R6, 0x30, R5, 0xf8, !PT ;  /* 0x0000003006057812 */ /* 0x000fe200078ef805 */
[----:B------:R-:W-:Y:S01]  /*54a0*/  IMAD.SHL.U32 R6, R85, 0x2, RZ ;  /* 0x0000000255067824 */ /* 0x000fe200078e00ff */
[----:B------:R-:W2:Y:S01]  /*54b0*/  LDC.64 R70, c[0x0][0x8a8] ;  /* 0x00022a00ff467b82 */ /* 0x000ea20000000a00 */
[----:B------:R-:W-:Y:S01]  /*54c0*/  LOP3.LUT R4, R4, 0x40, R7, 0xf8, !PT ;  /* 0x0000004004047812 */ /* 0x000fe200078ef807 */
[----:B------:R-:W-:Y:S01]  /*54d0*/  UIADD3 UR5, UPT, UPT, UR44, 0x200, URZ ;  /* 0x000002002c057890 */ /* 0x000fe2000fffe0ff */
[----:B------:R-:W-:Y:S01]  /*54e0*/  LOP3.LUT R37, R37, 0x600000, RZ, 0xc0, !PT ;  /* 0x0060000025257812 */ /* 0x000fe200078ec0ff */
[----:B------:R-:W-:Y:S01]  /*54f0*/  IMAD.MOV.U32 R84, RZ, RZ, RZ ;  /* 0x000000ffff547224 */ /* 0x000fe200078e00ff */
[----:B------:R-:W-:Y:S01]  /*5500*/  LOP3.LUT R85, R85, 0x2, RZ, 0xc0, !PT ;  /* 0x0000000255557812 */ /* 0x000fe200078ec0ff */
[----:B------:R-:W-:Y:S01]  /*5510*/  IMAD.MOV.U32 R79, RZ, RZ, RZ ;  /* 0x000000ffff4f7224 */ /* 0x000fe200078e00ff */
[----:B------:R-:W-:-:S02]  /*5520*/  LOP3.LUT R5, R5, 0x20, R6, 0x78, !PT ;  /* 0x0000002005057812 */ /* 0x000fc400078e7806 */
[----:B------:R-:W-:Y:S01]  /*5530*/  CS2R R82, SRZ ;  /* 0x0000000000527805 */ /* 0x000fe2000001ff00 */
[----:B------:R-:W3:Y:S01]  /*5540*/  LDS R0, [UR44+0x1a0] ;  /* 0x0001a02cff007984 */ /* 0x000ee20008000800 */
[----:B------:R-:W-:Y:S01]  /*5550*/  LOP3.LUT R4, R4, 0x200, R7, 0xf8, !PT ;  /* 0x0000020004047812 */ /* 0x000fe200078ef807 */
[----:B------:R-:W-:Y:S01]  /*5560*/  IMAD.U32 R88, RZ, RZ, UR5 ;  /* 0x00000005ff587e24 */ /* 0x000fe2000f8e00ff */
[----:B------:R-:W-:Y:S01]  /*5570*/  MOV R81, RZ ;  /* 0x000000ff00517202 */ /* 0x000fe20000000f00 */
[----:B------:R-:W-:Y:S01]  /*5580*/  IMAD.MOV R80, RZ, RZ, -R85 ;  /* 0x000000ffff507224 */ /* 0x000fe200078e0a55 */
[----:B------:R-:W-:Y:S01]  /*5590*/  LOP3.LUT R69, R4, R5, RZ, 0xfc, !PT ;  /* 0x0000000504457212 */ /* 0x000fe200078efcff */
[----:B------:R-:W-:Y:S01]  /*55a0*/  IMAD.U32 R86, RZ, RZ, UR4 ;  /* 0x00000004ff567e24 */ /* 0x000fe2000f8e00ff */
[----:B------:R-:W4:Y:S01]  /*55b0*/  LDCU UR58, c[0x0][0x370] ;  /* 0x00006e00ff3a77ac */ /* 0x000f220008000800 */
[----:B------:R-:W1:Y:S01]  /*55c0*/  LDCU.64 UR62, c[0x0][0x348] ;  /* 0x00006900ff3e77ac */ /* 0x000e620008000a00 */
[----:B------:R-:W1:Y:S01]  /*55d0*/  LDCU UR43, c[0x0][0xb0c] ;  /* 0x00016180ff2b77ac */ /* 0x000e620008000800 */
[----:B------:R-:W1:Y:S01]  /*55e0*/  LDCU UR39, c[0x0][0xb30] ;  /* 0x00016600ff2777ac */ /* 0x000e620008000800 */
[----:B------:R-:W1:Y:S01]  /*55f0*/  LDCU.64 UR56, c[0x0][0x888] ;  /* 0x00011100ff3877ac */ /* 0x000e620008000a00 */
[----:B------:R-:W1:Y:S01]  /*5600*/  LDCU.64 UR40, c[0x0][0xb28] ;  /* 0x00016500ff2877ac */ /* 0x000e620008000a00 */
[----:B------:R-:W1:Y:S01]  /*5610*/  LDCU.64 UR60, c[0x0][0x890] ;  /* 0x00011200ff3c77ac */ /* 0x000e620008000a00 */
[----:B------:R-:W1:Y:S01]  /*5620*/  LDCU.128 UR52, c[0x0][0xb10] ;  /* 0x00016200ff3477ac */ /* 0x000e620008000c00 */
[----:B------:R-:W1:Y:S02]  /*5630*/  LDCU UR47, c[0x0][0x374] ;  /* 0x00006e80ff2f77ac */ /* 0x000e640008000800 */
[----:B-1234-:R-:W-:-:S07]  /*5640*/  IMAD.IADD R37, R0, 0x1, R37 ;  /* 0x0000000100257824 */ /* 0x01efce00078e0225 */
.L_x_138:
[----:B------:R-:W-:Y:S02]  /*5650*/  LEA R3, R79, UR44, 0x3 ;  /* 0x0000002c4f037c11 */ /* 0x000fe4000f8e18ff */
[----:B------:R-:W-:Y:S02]  /*5660*/  SHF.L.U32 R0, R83, 0x1f, RZ ;  /* 0x0000001f53007819 */ /* 0x000fe400000006ff */
[----:B-1----:R-:W-:Y:S02]  /*5670*/  LEA R4, R79, UR44, 0x4 ;  /* 0x0000002c4f047c11 */ /* 0x002fe4000f8e20ff */
[----:B------:R-:W1:Y:S02]  /*5680*/  SYNCS.PHASECHK.TRANS64.TRYWAIT P0, [R3+URZ+0xf0], R0 ;  /* 0x0000f000030075a7 */ /* 0x000e6400080011ff */
[----:B-1----:R-:W-:Y:S05]  /*5690*/  @!P0 BRA `(.L_x_97) ;  /* 0x00000050002c8947 */ /* 0x002fea0003800000 */
.L_x_194:
        /* <DEDUP_REMOVED lines=8> */
[----:B--2---:R-:W-:Y:S11]  /*5720*/  LOP3.LUT P0, RZ, R6, 0x1, RZ, 0xc0, !PT ;  /* 0x0000000106ff7812 */ /* 0x004ff6000780c0ff */
[----:B------:R-:W-:Y:S02]  /*5730*/  @!UPT UIADD3 URZ, UPT, UPT, URZ, URZ, URZ ;  /* 0x000000fffffff290 */ /* 0x000fe4000fffe0ff */
[----:B---3--:R-:W-:Y:S01]  /*5740*/  VOTEU.ANY UP1, P0 ;  /* 0x0000000000ff7886 */ /* 0x008fe20000020100 */
[----:B------:R-:W-:Y:S01]  /*5750*/  PLOP3.LUT P0, PT, PT, PT, UP1, 0x80, 0x8 ;  /* 0x000000000008781c */ /* 0x000fe20003f0f018 */
[----:B------:R-:W-:Y:S11]  /*5760*/  UP2UR UR46, UPR, URZ, 0x2 ;  /* 0x00000002ff2e7883 */ /* 0x000ff60008000000 */
[----:B------:R-:W-:Y:S01]  /*5770*/  @!UPT UIADD3 URZ, UPT, UPT, URZ, URZ, URZ ;  /* 0x000000fffffff290 */ /* 0x000fe2000fffe0ff */
[----:B-1----:R-:W-:Y:S02]  /*5780*/  @P0 SHF.R.U32.HI R0, RZ, 0x10, R5 ;  /* 0x00000010ff000819 */ /* 0x002fe40000011605 */
        /* <DEDUP_REMOVED lines=12> */
[----:B------:R-:W2:Y:S01]  /*5850*/  LDCU UR12, c[0x0][0xb20] ;  /* 0x00016400ff0c77ac */ /* 0x000ea20008000800 */
[----:B------:R-:W-:Y:S02]  /*5860*/  UIMAD.WIDE.U32 UR4, UR47, UR55, URZ ;  /* 0x000000372f0472a5 */ /* 0x000fe4000f8e00ff */
[----:B------:R-:W-:Y:S02]  /*5870*/  UIMAD.WIDE.U32 UR6, UR58, UR52, URZ ;  /* 0x000000343a0672a5 */ /* 0x000fe4000f8e00ff */
[----:B------:R-:W-:Y:S02]  /*5880*/  UISETP.NE.AND UP0, UPT, UR54, 0x1, UPT ;  /* 0x000000013600788c */ /* 0x000fe4000bf05270 */
[----:B------:R-:W-:Y:S02]  /*5890*/  UIMAD.WIDE.U32 UR8, UR37, UR55, URZ ;  /* 0x00000037250872a5 */ /* 0x000fe4000f8e00ff */
[----:B------:R-:W-:Y:S02]  /*58a0*/  UIMAD.WIDE.U32 UR10, UR38, UR52, URZ ;  /* 0x00000034260a72a5 */ /* 0x000fe4000f8e00ff */
[----:B------:R-:W-:Y:S02]  /*58b0*/  UISETP.NE.AND UP1, UPT, UR43, 0x1, UPT ;  /* 0x000000012b00788c */ /* 0x000fe4000bf25270 */
[----:B------:R-:W-:Y:S01]  /*58c0*/  UISETP.NE.AND UP2, UPT, UR42, 0x1, UPT ;  /* 0x000000012a00788c */ /* 0x000fe2000bf45270 */
[----:B------:R-:W-:Y:S02]  /*58d0*/  UMOV UR4, UR5 ;  /* 0x0000000500047c82 */ /* 0x000fe40008000000 */
[----:B--2---:R-:W-:Y:S03]  /*58e0*/  USHF.R.U32.HI UR5, URZ, UR12, UR4 ;  /* 0x0000000cff057299 */ /* 0x004fe60008011604 */
[----:B------:R-:W-:Y:S02]  /*58f0*/  UMOV UR4, UR7 ;  /* 0x0000000700047c82 */ /* 0x000fe40008000000 */
[----:B------:R-:W-:Y:S02]  /*5900*/  USHF.R.U32.HI UR7, URZ, UR53, UR4 ;  /* 0x00000035ff077299 */ /* 0x000fe40008011604 */
[----:B------:R-:W-:Y:S02]  /*5910*/  USEL UR4, UR47, UR5, !UP0 ;  /* 0x000000052f047287 */ /* 0x000fe4000c000000 */
[----:B------:R-:W-:Y:S01]  /*5920*/  USEL UR7, UR58, UR7, !UP1 ;  /* 0x000000073a077287 */ /* 0x000fe2000c800000 */
[----:B------:R-:W-:Y:S01]  /*5930*/  UMOV UR5, UR9 ;  /* 0x0000000900057c82 */ /* 0x000fe20008000000 */
[----:B------:R-:W-:Y:S02]  /*5940*/  UIMAD.WIDE.U32 UR8, UR4, UR40, URZ ;  /* 0x00000028040872a5 */ /* 0x000fe4000f8e00ff */
[----:B------:R-:W-:Y:S03]  /*5950*/  USHF.R.U32.HI UR6, URZ, UR12, UR5 ;  /* 0x0000000cff067299 */ /* 0x000fe60008011605 */
[----:B------:R-:W-:Y:S01]  /*5960*/  UMOV UR5, UR11 ;  /* 0x0000000b00057c82 */ /* 0x000fe20008000000 */
[----:B------:R-:W-:Y:S02]  /*5970*/  UIMAD.WIDE.U32 UR10, UR7, UR40, URZ ;  /* 0x00000028070a72a5 */ /* 0x000fe4000f8e00ff */
[----:B------:R-:W-:Y:S02]  /*5980*/  USHF.R.U32.HI UR12, URZ, UR53, UR5 ;  /* 0x00000035ff0c7299 */ /* 0x000fe40008011605 */
[----:B------:R-:W-:Y:S01]  /*5990*/  USEL UR6, UR37, UR6, !UP0 ;  /* 0x0000000625067287 */ /* 0x000fe2000c000000 */
[----:B------:R-:W-:Y:S02]  /*59a0*/  UMOV UR5, UR9 ;  /* 0x0000000900057c82 */ /* 0x000fe40008000000 */
[----:B------:R-:W-:Y:S01]  /*59b0*/  UMOV UR10, UR11 ;  /* 0x0000000b000a7c82 */ /* 0x000fe20008000000 */
[----:B------:R-:W-:Y:S02]  /*59c0*/  @UP2 USHF.R.U32.HI UR4, URZ, UR41, UR5 ;  /* 0x00000029ff042299 */ /* 0x000fe40008011605 */
[----:B------:R-:W-:Y:S02]  /*59d0*/  @UP2 USHF.R.U32.HI UR7, URZ, UR41, UR10 ;  /* 0x00000029ff072299 */ /* 0x000fe4000801160a */
[----:B------:R-:W-:Y:S02]  /*59e0*/  UIMAD UR4, UR42, UR4, URZ ;  /* 0x000000042a0472a4 */ /* 0x000fe4000f8e02ff */
[----:B------:R-:W-:Y:S02]  /*59f0*/  UIMAD.WIDE.U32 UR10, UR6, UR40, URZ ;  /* 0x00000028060a72a5 */ /* 0x000fe4000f8e00ff */
[----:B------:R-:W-:Y:S02]  /*5a00*/  USEL UR5, UR38, UR12, !UP1 ;  /* 0x0000000c26057287 */ /* 0x000fe4000c800000 */
[----:B------:R-:W-:Y:S02]  /*5a10*/  UIMAD UR8, UR42, UR7, URZ ;  /* 0x000000072a0872a4 */ /* 0x000fe4000f8e02ff */
[----:B------:R-:W-:Y:S03]  /*5a20*/  UISETP.GE.AND UP0, UPT, UR6, UR4, UPT ;  /* 0x000000040600728c */ /* 0x000fe6000bf06270 */
[----:B------:R-:W-:Y:S01]  /*5a30*/  UMOV UR4, UR11 ;  /* 0x0000000b00047c82 */ /* 0x000fe20008000000 */
[----:B------:R-:W-:Y:S02]  /*5a40*/  UISETP.GE.OR UP0, UPT, UR5, UR8, UP0 ;  /* 0x000000080500728c */ /* 0x000fe40008706670 */
[----:B------:R-:W-:Y:S02]  /*5a50*/  USHF.R.U32.HI UR4, URZ, UR41, UR4 ;  /* 0x00000029ff047299 */ /* 0x000fe40008011604 */
[----:B------:R-:W-:Y:S02]  /*5a60*/  UIMAD.WIDE.U32 UR8, UR5, UR40, URZ ;  /* 0x00000028050872a5 */ /* 0x000fe4000f8e00ff */
[----:B------:R-:W-:Y:S02]  /*5a70*/  USEL UR11, UR6, UR4, !UP2 ;  /* 0x00000004060b7287 */ /* 0x000fe4000d000000 */
[----:B------:R-:W-:Y:S02]  /*5a80*/  UIADD3 UR8, UPT, UPT, -UR5, URZ, URZ ;  /* 0x000000ff05087290 */ /* 0x000fe4000fffe1ff */
[----:B------:R-:W-:Y:S01]  /*5a90*/  UIADD3 UR10, UPT, UPT, -UR11, URZ, URZ ;  /* 0x000000ff0b0a7290 */ /* 0x000fe2000fffe1ff */
[----:B------:R-:W-:Y:S01]  /*5aa0*/  @!UP0 UMOV UR4, UR9 ;  /* 0x0000000900048c82 */ /* 0x000fe20008000000 */
[----:B------:R-:W-:Y:S02]  /*5ab0*/  UIADD3 UR9, UPT, UPT, -UR6, URZ, URZ ;  /* 0x000000ff06097290 */ /* 0x000fe4000fffe1ff */
[----:B------:R-:W-:Y:S02]  /*5ac0*/  @!UP0 USHF.R.U32.HI UR4, URZ, UR41, UR4 ;  /* 0x00000029ff048299 */ /* 0x000fe40008011604 */
[----:B------:R-:W-:Y:S02]  /*5ad0*/  UIMAD UR10, UR42, UR10, UR6 ;  /* 0x0000000a2a0a72a4 */ /* 0x000fe4000f8e0206 */
[----:B------:R-:W-:Y:S04]  /*5ae0*/  @!UP0 USEL UR4, UR5, UR4, !UP2 ;  /* 0x0000000405048287 */ /* 0x000fe8000d000000 */
[----:B------:R-:W-:Y:S02]  /*5af0*/  @!UP0 UIMAD UR10, UR7, UR10, UR4 ;  /* 0x0000000a070a82a4 */ /* 0x000fe4000f8e0204 */
[----:B------:R-:W-:Y:S02]  /*5b00*/  @!UP0 UIADD3 UR11, UPT, UPT, UR11, -UR4, URZ ;  /* 0x800000040b0b8290 */ /* 0x000fe4000fffe0ff */
[----:B------:R-:W-:Y:S02]  /*5b10*/  UIMAD UR7, UR43, UR8, UR38 ;  /* 0x000000082b0772a4 */ /* 0x000fe4000f8e0226 */
[----:B------:R-:W-:Y:S02]  /*5b20*/  @!UP0 UIMAD UR6, UR11, UR42, UR5 ;  /* 0x0000002a0b0682a4 */ /* 0x000fe4000f8e0205 */
[----:B------:R-:W-:Y:S01]  /*5b30*/  UIMAD UR4, UR54, UR9, UR37 ;  /* 0x00000009360472a4 */ /* 0x000fe2000f8e0225 */
[----:B------:R-:W-:Y:S02]  /*5b40*/  @!UP0 UMOV UR5, UR10 ;  /* 0x0000000a00058c82 */ /* 0x000fe40008000000 */
[----:B------:R-:W-:Y:S02]  /*5b50*/  UIMAD UR38, UR5, UR43, UR7 ;  /* 0x0000002b052672a4 */ /* 0x000fe4000f8e0207 */
[----:B------:R-:W-:Y:S11]  /*5b60*/  UIMAD UR37, UR6, UR54, UR4 ;  /* 0x00000036062572a4 */ /* 0x000ff6000f8e0204 */
[----:B------:R-:W-:Y:S01]  /*5b70*/  @!UPT UIADD3 URZ, UPT, UPT, URZ, URZ, URZ ;  /* 0x000000fffffff290 */ /* 0x000fe2000fffe0ff */
.L_x_98:
[----:B------:R-:W-:Y:S01]  /*5b80*/  UISETP.NE.AND UP0, UPT, UR39, 0x1, UPT ;  /* 0x000000012700788c */ /* 0x000fe2000bf05270 */
[----:B------:R-:W-:Y:S01]  /*5b90*/  R2UR UR11, R88 ;  /* 0x00000000580b72ca */ /* 0x000fe200000e0000 */
[----:B------:R-:W-:Y:S01]  /*5ba0*/  USHF.L.U32 UR50, UR30, 0x6, URZ ;  /* 0x000000061e327899 */ /* 0x000fe200080006ff */
[----:B------:R-:W-:Y:S01]  /*5bb0*/  IADD3 R79, PT, PT, R79, 0x1, RZ ;  /* 0x000000014f4f7810 */ /* 0x000fe20007ffe0ff */
[----:B------:R-:W-:Y:S07]  /*5bc0*/  USHF.L.U32 UR49, UR31, 0x8, URZ ;  /* 0x000000081f317899 */ /* 0x000fee00080006ff */
[----:B------:R-:W2:Y:S01]  /*5bd0*/  @!UP0 LDCU.128 UR12, c[0x0][0xb10] ;  /* 0x00016200ff0c87ac */ /* 0x000ea20008000c00 */
[----:B------:R-:W3:Y:S01]  /*5be0*/  @!UP0 LDCU UR5, c[0x0][0xb0c] ;  /* 0x00016180ff0587ac */ /* 0x000ee20008000800 */
[----:B------:R-:W4:Y:S01]  /*5bf0*/  @!UP0 LDCU UR10, c[0x0][0xb20] ;  /* 0x00016400ff0a87ac */ /* 0x000f220008000800 */
[----:B--2---:R-:W-:Y:S02]  /*5c00*/  UIMAD.WIDE.U32 UR8, UR38, UR12, URZ ;  /* 0x0000000c260872a5 */ /* 0x004fe4000f8e00ff */
[----:B------:R-:W-:Y:S02]  /*5c10*/  UIMAD.WIDE.U32 UR6, UR37, UR15, URZ ;  /* 0x0000000f250672a5 */ /* 0x000fe4000f8e00ff */
[----:B------:R-:W-:Y:S03]  /*5c20*/  @!UP0 UISETP.NE.AND UP1, UPT, UR14, 0x1, UPT ;  /* 0x000000010e00888c */ /* 0x000fe6000bf25270 */
[----:B------:R-:W-:Y:S01]  /*5c30*/  @!UP0 UMOV UR4, UR9 ;  /* 0x0000000900048c82 */ /* 0x000fe20008000000 */
[----:B---3--:R-:W-:Y:S02]  /*5c40*/  @!UP0 UISETP.NE.AND UP2, UPT, UR5, 0x1, UPT ;  /* 0x000000010500888c */ /* 0x008fe4000bf45270 */
[----:B------:R-:W-:Y:S01]  /*5c50*/  @!UP0 USHF.R.U32.HI UR4, URZ, UR13, UR4 ;  /* 0x0000000dff048299 */ /* 0x000fe20008011604 */
[----:B------:R-:W-:Y:S02]  /*5c60*/  @!UP0 UMOV UR6, UR7 ;  /* 0x0000000700068c82 */ /* 0x000fe40008000000 */
[----:B----4-:R-:W-:Y:S02]  /*5c70*/  @!UP0 USHF.R.U32.HI UR6, URZ, UR10, UR6 ;  /* 0x0000000aff068299 */ /* 0x010fe40008011606 */
[----:B------:R-:W-:Y:S02]  /*5c80*/  @!UP0 USEL UR7, UR38, UR4, !UP2 ;  /* 0x0000000426078287 */ /* 0x000fe4000d000000 */
[----:B------:R-:W-:Y:S04]  /*5c90*/  @!UP0 USEL UR6, UR37, UR6, !UP1 ;  /* 0x0000000625068287 */ /* 0x000fe8000c800000 */
[----:B------:R-:W-:Y:S02]  /*5ca0*/  @!UP0 UIADD3 UR4, UPT, UPT, -UR7, UR6, URZ ;  /* 0x0000000607048290 */ /* 0x000fe4000fffe1ff */
[----:B------:R-:W-:Y:S02]  /*5cb0*/  @!UP0 UIADD3 UR6, UPT, UPT, UR7, -UR6, URZ ;  /* 0x8000000607068290 */ /* 0x000fe4000fffe0ff */
[----:B------:R-:W-:Y:S02]  /*5cc0*/  @!UP0 UIMAD UR38, UR4, UR5, UR38 ;  /* 0x00000005042682a4 */ /* 0x000fe4000f8e0226 */
[----:B------:R-:W-:Y:S02]  /*5cd0*/  @!UP0 UIMAD UR37, UR6, UR14, UR37 ;  /* 0x0000000e062582a4 */ /* 0x000fe4000f8e0225 */
[----:B------:R-:W-:Y:S09]  /*5ce0*/  ULOP3.LUT UP0, URZ, UR11, 0x1b0, URZ, 0xc0, !UPT ;  /* 0x000001b00bff7892 */ /* 0x000ff2000f80c0ff */
[----:B------:R-:W-:Y:S05]  /*5cf0*/  BRA.U !UP0, `(.L_x_99) ;  /* 0x0000000108407547 */ /* 0x000fea000b800000 */
[----:B------:R-:W2:Y:S01]  /*5d00*/  LDCU.64 UR8, c[0x4][0x88] ;  /* 0x01001100ff0877ac */ /* 0x000ea20008000a00 */
[----:B------:R-:W-:Y:S01]  /*5d10*/  MOV R3, 0x0 ;  /* 0x0000000000037802 */ /* 0x000fe20000000f00 */
[----:B------:R-:W-:Y:S02]  /*5d20*/  HFMA2 R12, -RZ, RZ, 0, 5.9604644775390625e-08 ;  /* 0x00000001ff0c7431 */ /* 0x000fe400000001ff */
[----:B------:R-:W-:Y:S02]  /*5d30*/  IMAD.MOV.U32 R8, RZ, RZ, 0x70 ;  /* 0x00000070ff087424 */ /* 0x000fe400078e00ff */
[----:B------:R-:W-:Y:S01]  /*5d40*/  IMAD.MOV.U32 R13, RZ, RZ, RZ ;  /* 0x000000ffff0d7224 */ /* 0x000fe200078e00ff */
[----:B------:R-:W3:Y:S01]  /*5d50*/  LDCU.64 UR6, c[0x4][0x90] ;  /* 0x01001200ff0677ac */ /* 0x000ee20008000a00 */
[----:B------:R-:W4:Y:S01]  /*5d60*/  LDC.64 R2, c[0x4][R3] ;  /* 0x0100000003027b82 */ /* 0x000f220000000a00 */
[----:B------:R-:W1:Y:S01]  /*5d70*/  LDCU.64 UR4, c[0x4][0x8] ;  /* 0x01000100ff0477ac */ /* 0x000e620008000a00 */
[----:B--2---:R-:W-:Y:S01]  /*5d80*/  MOV R5, UR9 ;  /* 0x0000000900057c02 */ /* 0x004fe20008000f00 */
[----:B------:R-:W-:Y:S01]  /*5d90*/  IMAD.U32 R4, RZ, RZ, UR8 ;  /* 0x00000008ff047e24 */ /* 0x000fe2000f8e00ff */
[----:B---3--:R-:W-:Y:S01]  /*5da0*/  MOV R7, UR7 ;  /* 0x0000000700077c02 */ /* 0x008fe20008000f00 */
[----:B------:R-:W-:Y:S01]  /*5db0*/  IMAD.U32 R6, RZ, RZ, UR6 ;  /* 0x00000006ff067e24 */ /* 0x000fe2000f8e00ff */
[----:B-1----:R-:W-:Y:S01]  /*5dc0*/  MOV R11, UR5 ;  /* 0x00000005000b7c02 */ /* 0x002fe20008000f00 */
[----:B------:R-:W-:Y:S02]  /*5dd0*/  IMAD.U32 R10, RZ, RZ, UR4 ;  /* 0x00000004ff0a7e24 */ /* 0x000fe4000f8e00ff */
[----:B------:R-:W-:Y:S07]  /*5de0*/  LEPC R20, `(.L_x_99) ;  /* 0x000000001014794e */ /* 0x000fee0000000000 */
[----:B----45:R-:W-:Y:S05]  /*5df0*/  CALL.ABS.NOINC R2 ;  /* 0x0000000002007343 */ /* 0x030fea0003c00000 */
.L_x_99:
[----:B------:R-:W-:Y:S01]  /*5e00*/  LOP3.LUT P0, RZ, R86, 0x1b0, RZ, 0xc0, !PT ;  /* 0x000001b056ff7812 */ /* 0x000fe2000780c0ff */
[----:B------:R-:W-:Y:S11]  /*5e10*/  BSSY.RECONVERGENT B6, `(.L_x_100) ;  /* 0x0000013000067945 */ /* 0x000ff60003800200 */
[----:B------:R-:W-:Y:S01]  /*5e20*/  @!UPT UIADD3 URZ, UPT, UPT, URZ, URZ, URZ ;  /* 0x000000fffffff290 */ /* 0x000fe2000fffe0ff */
[----:B------:R-:W-:Y:S05]  /*5e30*/  @!P0 BRA `(.L_x_101) ;  /* 0x0000000000408947 */ /* 0x000fea0003800000 */
        /* <DEDUP_REMOVED lines=16> */
.L_x_101:
[----:B------:R-:W-:Y:S05]  /*5f40*/  BSYNC.RECONVERGENT B6 ;  /* 0x0000000000067941 */ /* 0x000fea0003800200 */
.L_x_100:
[----:B------:R-:W-:Y:S01]  /*5f50*/  R2UR UR4, R78 ;  /* 0x000000004e0472ca */ /* 0x000fe200000e0000 */
[----:B------:R-:W-:Y:S01]  /*5f60*/  UISETP.NE.U32.AND UP0, UPT, UR60, URZ, UPT ;  /* 0x000000ff3c00728c */ /* 0x000fe2000bf05070 */
[----:B------:R-:W-:Y:S02]  /*5f70*/  ISETP.NE.U32.AND P4, PT, R72, RZ, PT ;  /* 0x000000ff4800720c */ /* 0x000fe40003f85070 */
[----:B------:R-:W-:Y:S01]  /*5f80*/  ISETP.NE.U32.AND P2, PT, RZ, UR56, PT ;  /* 0x00000038ff007c0c */ /* 0x000fe2000bf45070 */
[----:B------:R-:W-:Y:S01]  /*5f90*/  UISETP.NE.AND.EX UP1, UPT, UR61, URZ, UPT, UP0 ;  /* 0x000000ff3d00728c */ /* 0x000fe2000bf25300 */
[----:B------:R-:W-:Y:S01]  /*5fa0*/  ISETP.NE.AND.EX P4, PT, R73, RZ, PT, P4 ;  /* 0x000000ff4900720c */ /* 0x000fe20003f85340 */
[----:B------:R-:W-:Y:S01]  /*5fb0*/  UPLOP3.LUT UP0, UPT, UPT, UPT, UPT, 0x40, 0x4 ;  /* 0x000000000004789c */ /* 0x000fe20003f0e870 */
[----:B------:R-:W-:Y:S05]  /*5fc0*/  ISETP.NE.AND.EX P2, PT, RZ, UR57, PT, P2 ;  /* 0x00000039ff007c0c */ /* 0x000fea000bf45320 */
[----:B------:R-:W-:Y:S06]  /*5fd0*/  UISETP.NE.AND UP2, UPT, UR4, URZ, UPT ;  /* 0x000000ff0400728c */ /* 0x000fec000bf45270 */
[----:B------:R-:W-:Y:S05]  /*5fe0*/  PLOP3.LUT P1, PT, PT, PT, UP2, 0x80, 0x8 ;  /* 0x000000000008781c */ /* 0x000fea0003f2f028 */
[----:B------:R-:W-:Y:S06]  /*5ff0*/  @UP2 UPLOP3.LUT UP0, UPT, UPT, UPT, UP1, 0x80, 0x8 ;  /* 0x000000000008289c */ /* 0x000fec0003f0f010 */
[----:B------:R-:W-:Y:S01]  /*6000*/  PLOP3.LUT P0, PT, PT, PT, UP0, 0x80, 0x8 ;  /* 0x000000000008781c */ /* 0x000fe20003f0f008 */
[----:B------:R-:W-:Y:S01]  /*6010*/  @!UPT UIADD3 URZ, UPT, UPT, URZ, URZ, URZ ;  /* 0x000000fffffff290 */ /* 0x000fe2000fffe0ff */
[----:B------:R-:W-:Y:S11]  /*6020*/  BRA.U !UP1, `(.L_x_102) ;  /* 0x00000001093c7547 */ /* 0x000ff6000b800000 */
[----:B------:R-:W-:Y:S01]  /*6030*/  UISETP.NE.U32.AND UP0, UPT, UR56, URZ, UPT ;  /* 0x000000ff3800728c */ /* 0x000fe2000bf05070 */
[----:B-1----:R-:W-:Y:S01]  /*6040*/  HFMA2 R0, -RZ, RZ, 0, 5.9604644775390625e-08 ;  /* 0x00000001ff007431 */ /* 0x002fe200000001ff */
[----:B------:R-:W1:Y:S01]  /*6050*/  LDCU.64 UR8, c[0x0][0x358] ;  /* 0x00006b00ff0877ac */ /* 0x000e620008000a00 */
[----:B------:R-:W-:Y:S01]  /*6060*/  IMAD.MOV.U32 R74, RZ, RZ, 0x1 ;  /* 0x00000001ff4a7424 */ /* 0x000fe200078e00ff */
[----:B------:R-:W-:Y:S06]  /*6070*/  UISETP.NE.AND.EX UP0, UPT, UR57, URZ, UPT, UP0 ;  /* 0x000000ff3900728c */ /* 0x000fec000bf05300 */
[----:B------:R-:W-:Y:S05]  /*6080*/  PLOP3.LUT P3, PT, PT, PT, UP0, 0x80, 0x8 ;  /* 0x000000000008781c */ /* 0x000fea0003f6f008 */
[----:B------:R-:W2:Y:S01]  /*6090*/  @UP0 LDCU.64 UR4, c[0x0][0x888] ;  /* 0x00011100ff0407ac */ /* 0x000ea20008000a00 */
[----:B------:R-:W-:Y:S07]  /*60a0*/  @UP0 UIMAD UR6, UR36, UR60, URZ ;  /* 0x0000003c240602a4 */ /* 0x000fee000f8e02ff */
[----:B------:R-:W-:Y:S01]  /*60b0*/  @!P3 PRMT R74, R0, 0x7610, R74 ;  /* 0x00007610004ab816 */ /* 0x000fe2000000004a */
[----:B--2---:R-:W-:Y:S06]  /*60c0*/  @UP0 UIMAD.WIDE UR4, UR6, 0x4, UR4 ;  /* 0x00000004060408a5 */ /* 0x004fec000f8e0204 */
[----:B-----5:R-:W-:Y:S01]  /*60d0*/  IMAD.U32 R40, RZ, RZ, UR4 ;  /* 0x00000004ff287e24 */ /* 0x020fe2000f8e00ff */
[----:B------:R-:W-:Y:S04]  /*60e0*/  MOV R41, UR5 ;  /* 0x0000000500297c02 */ /* 0x000fe80008000f00 */
[----:B------:R-:W2:Y:S01]  /*60f0*/  @!UP0 LDCU UR4, c[0x0][0x880] ;  /* 0x00011000ff0487ac */ /* 0x000ea20008000800 */
[----:B-1----:R3:W5:Y:S02]  /*6100*/  @P3 LDG.E R40, desc[UR8][R40.64] ;  /* 0x0000000828283981 */ /* 0x002764000c1e1900 */
[----:B--23--:R-:W-:Y:S02]  /*6110*/  @!P3 IMAD.U32 R40, RZ, RZ, UR4 ;  /* 0x00000004ff28be24 */ /* 0x00cfe4000f8e00ff */
.L_x_102:
[----:B------:R-:W-:Y:S05]  /*6120*/  @!P4 BRA `(.L_x_103) ;  /* 0x000000000024c947 */ /* 0x000fea0003800000 */
[----:B------:R-:W-:Y:S01]  /*6130*/  ISETP.NE.U32.AND P3, PT, R70, RZ, PT ;  /* 0x000000ff4600720c */ /* 0x000fe20003f65070 */
[----:B------:R-:W2:Y:S03]  /*6140*/  LDCU.64 UR4, c[0x0][0x358] ;  /* 0x00006b00ff0477ac */ /* 0x000ea60008000a00 */
[----:B------:R-:W-:Y:S11]  /*6150*/  ISETP.NE.AND.EX P3, PT, R71, RZ, PT, P3 ;  /* 0x000000ff4700720c */ /* 0x000ff60003f65330 */
[----:B------:R-:W-:Y:S02]  /*6160*/  @!UPT UIADD3 URZ, UPT, UPT, URZ, URZ, URZ ;  /* 0x000000fffffff290 */ /* 0x000fe4000fffe0ff */
[----:B------:R-:W3:Y:S01]  /*6170*/  @P3 LDC.64 R2, c[0x0][0x8a8] ;  /* 0x00022a00ff023b82 */ /* 0x000ee20000000a00 */
[----:B-1----:R-:W-:Y:S04]  /*6180*/  @P3 IMAD R0, R72, UR36, RZ ;  /* 0x0000002448003c24 */ /* 0x002fe8000f8e02ff */
[----:B---3--:R-:W-:Y:S05]  /*6190*/  @P3 IMAD.WIDE R2, R0, 0x4, R2 ;  /* 0x0000000400023825 */ /* 0x008fea00078e0202 */
[----:B--2--5:R2:W5:Y:S02]  /*61a0*/  @P3 LDG.E R38, desc[UR4][R2.64] ;  /* 0x0000000402263981 */ /* 0x024564000c1e1900 */
[----:B--2---:R-:W3:Y:S02]  /*61b0*/  @!P3 LDC R38, c[0x0][0x8a0] ;  /* 0x00022800ff26bb82 */ /* 0x004ee40000000800 */
.L_x_103:
[----:B-----5:R-:W-:Y:S01]  /*61c0*/  ISETP.NE.AND P4, PT, R40, RZ, PT ;  /* 0x000000ff2800720c */ /* 0x020fe20003f85270 */
[----:B------:R-:W-:Y:S01]  /*61d0*/  BSSY B1, `(.L_x_104) ;  /* 0x0000042000017945 */ /* 0x000fe20003800000 */
[----:B------:R-:W-:Y:S01]  /*61e0*/  SEL R5, RZ, 0xffffffff, P2 ;  /* 0xffffffffff057807 */ /* 0x000fe20001000000 */
[----:B------:R-:W-:Y:S01]  /*61f0*/  IMAD.MOV.U32 R53, RZ, RZ, 0x1 ;  /* 0x00000001ff357424 */ /* 0x000fe200078e00ff */
[----:B------:R-:W-:Y:S02]  /*6200*/  LOP3.LUT P3, RZ, R74, 0xff, RZ, 0xc0, !PT ;  /* 0x000000ff4aff7812 */ /* 0x000fe4000786c0ff */
[----:B------:R-:W-:Y:S02]  /*6210*/  CS2R R46, SRZ ;  /* 0x00000000002e7805 */ /* 0x000fe4000001ff00 */
[----:B-1----:R-:W-:Y:S02]  /*6220*/  @P1 SEL R0, RZ, 0xffffffff, P4 ;  /* 0xffffffffff001807 */ /* 0x002fe40002000000 */
[----:B------:R-:W-:Y:S02]  /*6230*/  CS2R R44, SRZ ;  /* 0x00000000002c7805 */ /* 0x000fe4000001ff00 */
[----:B------:R-:W-:Y:S02]  /*6240*/  LEA R2, R82, UR44, 0x3 ;  /* 0x0000002c52027c11 */ /* 0x000fe4000f8e18ff */
[----:B------:R-:W-:Y:S02]  /*6250*/  CS2R R50, SRZ ;  /* 0x0000000000327805 */ /* 0x000fe4000001ff00 */
[----:B------:R-:W-:Y:S02]  /*6260*/  @P0 SEL R0, R5, R0, !P3 ;  /* 0x0000000005000207 */ /* 0x000fe40005800000 */
[----:B------:R-:W-:Y:S02]  /*6270*/  CS2R R48, SRZ ;  /* 0x0000000000307805 */ /* 0x000fe4000001ff00 */
[----:B------:R-:W-:Y:S02]  /*6280*/  LEA R52, R36, UR44, 0x3 ;  /* 0x0000002c24347c11 */ /* 0x000fe4000f8e18ff */
[----:B------:R-:W-:Y:S02]  /*6290*/  @P1 LOP3.LUT R0, R0, 0x1, RZ, 0xc0, !PT ;  /* 0x0000000100001812 */ /* 0x000fe400078ec0ff */
[----:B------:R-:W-:Y:S02]  /*62a0*/  SHF.L.U32 R3, R84, 0x1f, RZ ;  /* 0x0000001f54037819 */ /* 0x000fe400000006ff */
[----:B------:R-:W-:Y:S02]  /*62b0*/  ISETP.NE.U32.OR P6, PT, R0, 0x1, !P1 ;  /* 0x000000010000780c */ /* 0x000fe40004fc5470 */
[----:B------:R-:W-:Y:S02]  /*62c0*/  PLOP3.LUT P2, PT, PT, PT, UP1, 0x80, 0x8 ;  /* 0x000000000008781c */ /* 0x000fe40003f4f018 */
[----:B------:R-:W-:Y:S02]  /*62d0*/  LEA.HI R39, R36, R36, RZ, 0x1 ;  /* 0x0000002424277211 */ /* 0x000fe400078f08ff */
[----:B------:R-:W-:Y:S02]  /*62e0*/  SEL R4, RZ, 0xffffffff, P4 ;  /* 0xffffffffff047807 */ /* 0x000fe40002000000 */
[----:B------:R-:W-:Y:S05]  /*62f0*/  P2R R61, PR, RZ, 0x40 ;  /* 0x00000040ff3d7803 */ /* 0x000fea0000000000 */
[----:B------:R-:W-:Y:S02]  /*6300*/  @P6 SHF.L.U32 R0, R81, 0x1f, RZ ;  /* 0x0000001f51006819 */ /* 0x000fe400000006ff */
[----:B------:R-:W-:Y:S02]  /*6310*/  @P2 SEL R4, R5, R4, !P3 ;  /* 0x0000000405042207 */ /* 0x000fe40005800000 */
[----:B------:R1:W2:Y:S02]  /*6320*/  @P6 SYNCS.PHASECHK.TRANS64.TRYWAIT P1, [R2+URZ+0xa0], R0 ;  /* 0x0000a000020065a7 */ /* 0x0002a400080211ff */
[----:B------:R-:W-:Y:S04]  /*6330*/  LOP3.LUT R4, R4, 0x1, RZ, 0xc0, !PT ;  /* 0x0000000104047812 */ /* 0x000fe800078ec0ff */
[----:B------:R-:W-:Y:S04]  /*6340*/  ISETP.NE.U32.AND P5, PT, R4, 0x1, PT ;  /* 0x000000010400780c */ /* 0x000fe80003fa5070 */
[----:B------:R-:W-:Y:S01]  /*6350*/  P2R R54, PR, RZ, 0x20 ;  /* 0x00000020ff367803 */ /* 0x000fe20000000000 */
[----:B------:R4:W3:Y:S01]  /*6360*/  SYNCS.PHASECHK.TRANS64.TRYWAIT P0, [R52+URZ+0x110], R3 ;  /* 0x00011003340075a7 */ /* 0x0008e200080011ff */
[C---:B-1----:R-:W-:Y:S01]  /*6370*/  IMAD.SHL.U32 R0, R39.reuse, 0x80, RZ ;  /* 0x0000008027007824 */ /* 0x042fe200078e00ff */
[----:B------:R-:W-:Y:S04]  /*6380*/  LOP3.LUT R39, R39, 0xffe, RZ, 0xc0, !PT ;  /* 0x00000ffe27277812 */ /* 0x000fe800078ec0ff */
[----:B------:R-:W-:Y:S01]  /*6390*/  LOP3.LUT R0, R0, 0xffffff00, RZ, 0xc0, !PT ;  /* 0xffffff0000007812 */ /* 0x000fe200078ec0ff */
[----:B------:R-:W-:Y:S04]  /*63a0*/  IMAD.IADD R39, R36, 0x1, -R39 ;  /* 0x0000000124277824 */ /* 0x000fe800078e0a27 */
[----:B------:R-:W-:Y:S04]  /*63b0*/  IMAD.IADD R0, R37, 0x1, R0 ;  /* 0x0000000125007824 */ /* 0x000fe800078e0200 */
[----:B------:R-:W-:Y:S01]  /*63c0*/  IMAD R39, R39, 0x100000, R0 ;  /* 0x0010000027277824 */ /* 0x000fe200078e0200 */
[----:B--2---:R-:W-:Y:S01]  /*63d0*/  @P6 SEL R53, RZ, 0x1, !P1 ;  /* 0x00000001ff356807 */ /* 0x004fe20004800000 */
[----:B----4-:R-:W-:Y:S06]  /*63e0*/  @!P6 BRA `(.L_x_105) ;  /* 0x000000000080e947 */ /* 0x010fec0003800000 */
[----:B------:R-:W-:Y:S01]  /*63f0*/  @P5 IMAD R5, R82, 0x1000, R69 ;  /* 0x0000100052055824 */ /* 0x000fe200078e0245 */
[----:B------:R-:W-:Y:S01]  /*6400*/  ISETP.NE.AND P1, PT, R53, RZ, PT ;  /* 0x000000ff3500720c */ /* 0x000fe20003f25270 */
[----:B------:R-:W-:Y:S01]  /*6410*/  BSSY B0, `(.L_x_106) ;  /* 0x000000b000007945 */ /* 0x000fe20003800000 */
[----:B------:R-:W-:Y:S01]  /*6420*/  CS2R R50, SRZ ;  /* 0x0000000000327805 */ /* 0x000fe2000001ff00 */
[----:B------:R-:W-:Y:S01]  /*6430*/  @P5 VIADD R4, R5, UR44 ;  /* 0x0000002c05045c36 */ /* 0x000fe20008000000 */
[----:B------:R-:W-:Y:S02]  /*6440*/  CS2R R48, SRZ ;  /* 0x0000000000307805 */ /* 0x000fe4000001ff00 */
[----:B------:R-:W-:Y:S02]  /*6450*/  CS2R R46, SRZ ;  /* 0x00000000002e7805 */ /* 0x000fe4000001ff00 */
[----:B------:R-:W-:Y:S01]  /*6460*/  CS2R R44, SRZ ;  /* 0x00000000002c7805 */ /* 0x000fe2000001ff00 */
[----:B------:R-:W-:Y:S04]  /*6470*/  @P5 IMAD R4, R85, -0x10, R4 ;  /* 0xfffffff055045824 */ /* 0x000fe800078e0204 */
[----:B------:R-:W-:Y:S05]  /*6480*/  @P1 BRA `(.L_x_107) ;  /* 0x00000000000c1947 */ /* 0x000fea0003800000 */
[----:B------:R-:W-:Y:S04]  /*6490*/  SHF.L.U32 R0, R81, 0x1f, RZ ;  /* 0x0000001f51007819 */ /* 0x000fe800000006ff */
[----:B------:R-:W1:Y:S02]  /*64a0*/  SYNCS.PHASECHK.TRANS64.TRYWAIT P1, [R2+URZ+0xa0], R0 ;  /* 0x0000a000020075a7 */ /* 0x000e6400080211ff */
[----:B-1----:R-:W-:Y:S05]  /*64b0*/  @!P1 BRA `(.L_x_108) ;  /* 0x0000004000b89947 */ /* 0x002fea0003800000 */
.L_x_107:
[----:B------:R-:W-:Y:S05]  /*64c0*/  BSYNC B0 ;  /* 0x0000000000007941 */ /* 0x000fea0003800000 */
.L_x_106:
[----:B------:R-:W-:Y:S01]  /*64d0*/  ISETP.NE.AND P1, PT, R54, RZ, PT ;  /* 0x000000ff3600720c */ /* 0x000fe20003f25270 */
[----:B-1----:R-:W-:Y:S02]  /*64e0*/  VIADD R2, R2, 0xc0 ;  /* 0x000000c002027836 */ /* 0x002fe40000000000 */
[----:B------:R-:W-:Y:S02]  /*64f0*/  IMAD.U32 R0, RZ, RZ, UR45 ;  /* 0x0000002dff007e24 */ /* 0x000fe4000f8e00ff */
[----:B------:R-:W-:Y:S03]  /*6500*/  VIADD R82, R82, 0x1 ;  /* 0x0000000152527836 */ /* 0x000fe60000000000 */
[----:B------:R-:W-:Y:S05]  /*6510*/  PRMT R0, R0, 0x654, R2 ;  /* 0x0000065400007816 */ /* 0x000fea0000000002 */
[----:B------:R1:W2:Y:S04]  /*6520*/  @P1 LDS.128 R48, [R5+UR44+0x200] ;  /* 0x0002002c05301984 */ /* 0x0002a80008000c00 */
[----:B------:R1:W4:Y:S01]  /*6530*/  @P1 LDS.128 R44, [R4+0x210] ;  /* 0x00021000042c1984 */ /* 0x0003220000000c00 */
[C---:B------:R-:W-:Y:S01]  /*6540*/  ISETP.NE.AND P1, PT, R82.reuse, 0x4, PT ;  /* 0x000000045200780c */ /* 0x040fe20003f25270 */
[----:B------:R-:W-:Y:S01]  /*6550*/  @!PT LDS RZ, [RZ] ;  /* 0x00000000fffff984 */ /* 0x000fe20000000800 */
[----:B------:R-:W-:Y:S01]  /*6560*/  @!PT LDS RZ, [RZ] ;  /* 0x00000000fffff984 */ /* 0x000fe20000000800 */
[----:B------:R-:W-:Y:S01]  /*6570*/  @!PT LDS RZ, [RZ] ;  /* 0x00000000fffff984 */ /* 0x000fe20000000800 */
[----:B------:R-:W-:Y:S01]  /*6580*/  @!PT LDS RZ, [RZ] ;  /* 0x00000000fffff984 */ /* 0x000fe20000000800 */
[----:B------:R5:W-:Y:S06]  /*6590*/  MEMBAR.ALL.CTA ;  /* 0x0000000000007992 */ /* 0x000bec0000008000 */
[----:B-----5:R-:W5:Y:S01]  /*65a0*/  FENCE.VIEW.ASYNC.S ;  /* 0x00000000000073c6 */ /* 0x020f620000000000 */
[----:B------:R-:W-:Y:S01]  /*65b0*/  SEL R82, R82, RZ, P1 ;  /* 0x000000ff52527207 */ /* 0x000fe20000800000 */
[----:B-----5:R5:W-:Y:S02]  /*65c0*/  SYNCS.ARRIVE.TRANS64.RED.A1T0 RZ, [R0+URZ], RZ ;  /* 0x000000ff00ff79a7 */ /* 0x020be400081004ff */
[----:B-----5:R-:W-:Y:S04]  /*65d0*/  SEL R0, RZ, 0x1, P1 ;  /* 0x00000001ff007807 */ /* 0x020fe80000800000 */
[----:B-12---:R-:W-:Y:S02]  /*65e0*/  LOP3.LUT R81, R81, R0, RZ, 0x3c, !PT ;  /* 0x0000000051517212 */ /* 0x006fe400078e3cff */
.L_x_105:
[----:B------:R-:W-:Y:S05]  /*65f0*/  BSYNC B1 ;  /* 0x0000000000017941 */ /* 0x000fea0003800000 */
.L_x_104:
[----:B------:R-:W-:Y:S04]  /*6600*/  SHF.R.U32.HI R0, RZ, 0x15, R39 ;  /* 0x00000015ff007819 */ /* 0x000fe80000011627 */
[----:B------:R-:W-:Y:S01]  /*6610*/  LOP3.LUT P1, RZ, R0, 0x3, R75, 0x48, !PT ;  /* 0x0000000300ff7812 */ /* 0x000fe2000782484b */
[----:B------:R-:W-:Y:S01]  /*6620*/  @!UPT UIADD3 URZ, UPT, UPT, URZ, URZ, URZ ;  /* 0x000000fffffff290 */ /* 0x000fe2000fffe0ff */
[----:B---3--:R-:W-:Y:S11]  /*6630*/  @P0 BRA `(.L_x_109) ;  /* 0x0000000000080947 */ /* 0x008ff60003800000 */
[----:B------:R-:W1:Y:S02]  /*6640*/  SYNCS.PHASECHK.TRANS64.TRYWAIT P0, [R52+URZ+0x110], R3 ;  /* 0x00011003340075a7 */ /* 0x000e6400080011ff */
[----:B-1----:R-:W-:Y:S05]  /*6650*/  @!P0 BRA `(.L_x_110) ;  /* 0x0000004000648947 */ /* 0x002fea0003800000 */
.L_x_109:
[----:B------:R-:W-:Y:S05]  /*6660*/  @!P1 BRA `(.L_x_111) ;  /* 0x0000000000409947 */ /* 0x000fea0003800000 */
[----:B------:R-:W2:Y:S01]  /*6670*/  LDCU.64 UR8, c[0x4][0x78] ;  /* 0x01000f00ff0877ac */ /* 0x000ea20008000a00 */
[----:B-1----:R-:W-:Y:S01]  /*6680*/  MOV R3, 0x0 ;  /* 0x0000000000037802 */ /* 0x002fe20000000f00 */
[----:B------:R-:W-:Y:S02]  /*6690*/  HFMA2 R12, -RZ, RZ, 0, 5.9604644775390625e-08 ;  /* 0x00000001ff0c7431 */ /* 0x000fe400000001ff */
[----:B------:R-:W-:Y:S02]  /*66a0*/  IMAD.MOV.U32 R8, RZ, RZ, 0x192 ;  /* 0x00000192ff087424 */ /* 0x000fe400078e00ff */
[----:B------:R-:W-:Y:S01]  /*66b0*/  IMAD.MOV.U32 R13, RZ, RZ, RZ ;  /* 0x000000ffff0d7224 */ /* 0x000fe200078e00ff */
[----:B------:R-:W1:Y:S01]  /*66c0*/  LDCU.64 UR6, c[0x4][0x80] ;  /* 0x01001000ff0677ac */ /* 0x000e620008000a00 */
[----:B------:R-:W3:Y:S01]  /*66d0*/  LDC.64 R2, c[0x4][R3] ;  /* 0x0100000003027b82 */ /* 0x000ee20000000a00 */
[----:B------:R-:W5:Y:S01]  /*66e0*/  LDCU.64 UR4, c[0x4][0x18] ;  /* 0x01000300ff0477ac */ /* 0x000f620008000a00 */
[----:B--2---:R-:W-:Y:S01]  /*66f0*/  MOV R5, UR9 ;  /* 0x0000000900057c02 */ /* 0x004fe20008000f00 */
[----:B------:R-:W-:Y:S01]  /*6700*/  IMAD.U32 R4, RZ, RZ, UR8 ;  /* 0x00000008ff047e24 */ /* 0x000fe2000f8e00ff */
[----:B-1----:R-:W-:Y:S01]  /*6710*/  MOV R7, UR7 ;  /* 0x0000000700077c02 */ /* 0x002fe20008000f00 */
[----:B------:R-:W-:Y:S01]  /*6720*/  IMAD.U32 R6, RZ, RZ, UR6 ;  /* 0x00000006ff067e24 */ /* 0x000fe2000f8e00ff */
[----:B-----5:R-:W-:Y:S01]  /*6730*/  MOV R11, UR5 ;  /* 0x00000005000b7c02 */ /* 0x020fe20008000f00 */
[----:B------:R-:W-:Y:S02]  /*6740*/  IMAD.U32 R10, RZ, RZ, UR4 ;  /* 0x00000004ff0a7e24 */ /* 0x000fe4000f8e00ff */
[----:B------:R-:W-:Y:S07]  /*6750*/  LEPC R20, `(.L_x_111) ;  /* 0x000000001014794e */ /* 0x000fee0000000000 */
[----:B---34-:R-:W-:Y:S05]  /*6760*/  CALL.ABS.NOINC R2 ;  /* 0x0000000002007343 */ /* 0x018fea0003c00000 */
.L_x_111:
[----:B------:R-:W-:Y:S05]  /*6770*/  WARPSYNC.ALL ;  /* 0x0000000000007948 */ /* 0x000fea0003800000 */
[----:B------:R-:W-:Y:S01]  /*6780*/  R2UR UR4, R39 ;  /* 0x00000000270472ca */ /* 0x000fe200000e0000 */
[----:B------:R-:W-:Y:S01]  /*6790*/  BSSY.RECONVERGENT B0, `(.L_x_112) ;  /* 0x00000a0000007945 */ /* 0x000fe20003800200 */
[C---:B------:R-:W-:Y:S02]  /*67a0*/  SHF.L.U32 R2, R48.reuse, 0x10, RZ ;  /* 0x0000001030027819 */ /* 0x040fe400000006ff */
[C---:B-1----:R-:W-:Y:S02]  /*67b0*/  PRMT R3, R48.reuse, 0x8880, RZ ;  /* 0x0000888030037816 */ /* 0x042fe400000000ff */
[----:B------:R-:W-:Y:S02]  /*67c0*/  SHF.L.U32 R41, R48, 0x8, RZ ;  /* 0x0000000830297819 */ /* 0x000fe400000006ff */
[----:B------:R-:W-:Y:S02]  /*67d0*/  SHF.L.U32 R42, R49, 0x10, RZ ;  /* 0x00000010312a7819 */ /* 0x000fe400000006ff */
[----:B------:R-:W-:Y:S02]  /*67e0*/  IADD3 R60, PT, PT, R69, UR44, RZ ;  /* 0x0000002c453c7c10 */ /* 0x000fe4000fffe0ff */
[----:B------:R-:W-:Y:S01]  /*67f0*/  SHF.R.S32.HI R42, RZ, 0x18, R42 ;  /* 0x00000018ff2a7819 */ /* 0x000fe2000001142a */
[----:B------:R-:W-:Y:S01]  /*6800*/  LDTM.16dp32bit_t0_t15.x32 R4, tmem[UR4] ;  /* 0x00000004000479ee */ /* 0x000fe20008a80000 */
[----:B------:R-:W1:Y:S01]  /*6810*/  LDTM.16dp32bit_t16_t31.x32 R4, tmem[UR4+0x20] ;  /* 0x00002004000479ee */ /* 0x000e620008aa0000 */
[----:B------:R-:W-:Y:S02]  /*6820*/  SHF.L.U32 R55, R80, 0x4, RZ ;  /* 0x0000000450377819 */ /* 0x000fe400000006ff */
[----:B------:R-:W-:Y:S02]  /*6830*/  ISETP.NE.AND P0, PT, R87, RZ, PT ;  /* 0x000000ff5700720c */ /* 0x000fe40003f05270 */
[----:B------:R-:W-:Y:S02]  /*6840*/  IADD3 R89, PT, PT, R60, R55, RZ ;  /* 0x000000373c597210 */ /* 0x000fe40007ffe0ff */
[----:B------:R-:W-:Y:S01]  /*6850*/  ISETP.NE.AND P6, PT, R61, RZ, PT ;  /* 0x000000ff3d00720c */ /* 0x000fe20003fc5270 */
[C---:B-1----:R-:W-:Y:S01]  /*6860*/  IMAD R0, R38.reuse, R4, RZ ;  /* 0x0000000426007224 */ /* 0x042fe200078e02ff */
[----:B------:R-:W-:Y:S01]  /*6870*/  SHF.R.S32.HI R4, RZ, 0x18, R2 ;  /* 0x00000018ff047819 */ /* 0x000fe20000011402 */
[C---:B------:R-:W-:Y:S01]  /*6880*/  IMAD R2, R38.reuse, R5, RZ ;  /* 0x0000000526027224 */ /* 0x040fe200078e02ff */
[----:B------:R-:W-:Y:S01]  /*6890*/  SHF.R.S32.HI R5, RZ, 0x18, R41 ;  /* 0x00000018ff057819 */ /* 0x000fe20000011429 */
[----:B------:R-:W-:Y:S01]  /*68a0*/  IMAD R0, R3, R40, R0 ;  /* 0x0000002803007224 */ /* 0x000fe200078e0200 */
[----:B------:R-:W-:Y:S01]  /*68b0*/  PRMT R41, R49, 0x8880, RZ ;  /* 0x0000888031297816 */ /* 0x000fe200000000ff */
[----:B------:R-:W-:Y:S02]  /*68c0*/  IMAD R3, R38, R6, RZ ;  /* 0x0000000626037224 */ /* 0x000fe400078e02ff */
[-C--:B------:R-:W-:Y:S01]  /*68d0*/  IMAD R2, R4, R40.reuse, R2 ;  /* 0x0000002804027224 */ /* 0x080fe200078e0202 */
[----:B------:R-:W-:Y:S01]  /*68e0*/  SHF.R.S32.HI R4, RZ, 0x18, R48 ;  /* 0x00000018ff047819 */ /* 0x000fe20000011430 */
[----:B------:R-:W-:Y:S02]  /*68f0*/  IMAD R7, R38, R7, RZ ;  /* 0x0000000726077224 */ /* 0x000fe400078e02ff */
[-C--:B------:R-:W-:Y:S02]  /*6900*/  IMAD R3, R5, R40.reuse, R3 ;  /* 0x0000002805037224 */ /* 0x080fe400078e0203 */
[----:B------:R-:W-:Y:S02]  /*6910*/  IMAD R7, R4, R40, R7 ;  /* 0x0000002804077224 */ /* 0x000fe400078e0207 */
[C---:B------:R-:W-:Y:S02]  /*6920*/  IMAD R6, R38.reuse, R11, RZ ;  /* 0x0000000b26067224 */ /* 0x040fe400078e02ff */
[C---:B------:R-:W-:Y:S01]  /*6930*/  IMAD R11, R38.reuse, R16, RZ ;  /* 0x00000010260b7224 */ /* 0x040fe200078e02ff */
[----:B------:R-:W-:Y:S01]  /*6940*/  I2IP.S8.S32.SAT R56, R7, R3, RZ ;  /* 0x0000000307387239 */ /* 0x000fe200000014ff */
[C---:B------:R-:W-:Y:S02]  /*6950*/  IMAD R16, R38.reuse, R21, RZ ;  /* 0x0000001526107224 */ /* 0x040fe400078e02ff */
[----:B------:R-:W-:Y:S01]  /*6960*/  IMAD R21, R38, R26, RZ ;  /* 0x0000001a26157224 */ /* 0x000fe200078e02ff */
[----:B------:R-:W-:Y:S01]  /*6970*/  I2IP.S8.S32.SAT R56, R2, R0, R56 ;  /* 0x0000000002387239 */ /* 0x000fe20000001438 */
[C---:B------:R-:W-:Y:S01]  /*6980*/  IMAD R26, R38.reuse, R31, RZ ;  /* 0x0000001f261a7224 */ /* 0x040fe200078e02ff */
[----:B------:R-:W-:Y:S01]  /*6990*/  SHF.R.S32.HI R2, RZ, 0x18, R49 ;  /* 0x00000018ff027819 */ /* 0x000fe20000011431 */
[C---:B------:R-:W-:Y:S02]  /*69a0*/  IMAD R3, R38.reuse, R8, RZ ;  /* 0x0000000826037224 */ /* 0x040fe400078e02ff */
[----:B------:R-:W-:Y:S02]  /*69b0*/  IMAD.SHL.U32 R31, R49, 0x100, RZ ;  /* 0x00000100311f7824 */ /* 0x000fe400078e00ff */
[C---:B------:R-:W-:Y:S02]  /*69c0*/  IMAD R8, R38.reuse, R13, RZ ;  /* 0x0000000d26087224 */ /* 0x040fe400078e02ff */
[C---:B------:R-:W-:Y:S01]  /*69d0*/  IMAD R13, R38.reuse, R18, RZ ;  /* 0x00000012260d7224 */ /* 0x040fe200078e02ff */
[----:B------:R-:W-:Y:S01]  /*69e0*/  SHF.R.S32.HI R0, RZ, 0x18, R31 ;  /* 0x00000018ff007819 */ /* 0x000fe2000001141f */
[----:B------:R-:W-:Y:S01]  /*69f0*/  IMAD R18, R38, R23, RZ ;  /* 0x0000001726127224 */ /* 0x000fe200078e02ff */
[----:B------:R-:W-:Y:S01]  /*6a00*/  SHF.L.U32 R31, R50, 0x10, RZ ;  /* 0x00000010321f7819 */ /* 0x000fe200000006ff */
[C---:B------:R-:W-:Y:S02]  /*6a10*/  IMAD R4, R38.reuse, R9, RZ ;  /* 0x0000000926047224 */ /* 0x040fe400078e02ff */
[C---:B------:R-:W-:Y:S01]  /*6a20*/  IMAD R23, R38.reuse, R28, RZ ;  /* 0x0000001c26177224 */ /* 0x040fe200078e02ff */
[----:B------:R-:W-:Y:S01]  /*6a30*/  SHF.R.S32.HI R31, RZ, 0x18, R31 ;  /* 0x00000018ff1f7819 */ /* 0x000fe2000001141f */
[C---:B------:R-:W-:Y:S02]  /*6a40*/  IMAD R7, R38.reuse, R12, RZ ;  /* 0x0000000c26077224 */ /* 0x040fe400078e02ff */
[----:B------:R-:W-:Y:S01]  /*6a50*/  IMAD R28, R38, R33, RZ ;  /* 0x00000021261c7224 */ /* 0x000fe200078e02ff */
[----:B------:R-:W-:Y:S01]  /*6a60*/  PRMT R33, R50, 0x8880, RZ ;  /* 0x0000888032217816 */ /* 0x000fe200000000ff */
[----:B------:R-:W-:Y:S02]  /*6a70*/  IMAD R3, R41, R40, R3 ;  /* 0x0000002829037224 */ /* 0x000fe400078e0203 */
[C---:B------:R-:W-:Y:S02]  /*6a80*/  IMAD R12, R38.reuse, R17, RZ ;  /* 0x00000011260c7224 */ /* 0x040fe400078e02ff */
[C---:B------:R-:W-:Y:S02]  /*6a90*/  IMAD R5, R38.reuse, R10, RZ ;  /* 0x0000000a26057224 */ /* 0x040fe400078e02ff */
[----:B------:R-:W-:Y:S02]  /*6aa0*/  IMAD R17, R38, R22, RZ ;  /* 0x0000001626117224 */ /* 0x000fe400078e02ff */
[----:B------:R-:W-:Y:S02]  /*6ab0*/  IMAD R4, R42, R40, R4 ;  /* 0x000000282a047224 */ /* 0x000fe400078e0204 */
[C---:B------:R-:W-:Y:S02]  /*6ac0*/  IMAD R22, R38.reuse, R27, RZ ;  /* 0x0000001b26167224 */ /* 0x040fe400078e02ff */
[----:B------:R-:W-:Y:S01]  /*6ad0*/  IMAD R27, R38, R32, RZ ;  /* 0x00000020261b7224 */ /* 0x000fe200078e02ff */
[----:B------:R-:W-:Y:S01]  /*6ae0*/  SHF.L.U32 R32, R50, 0x8, RZ ;  /* 0x0000000832207819 */ /* 0x000fe200000006ff */
[-C--:B------:R-:W-:Y:S02]  /*6af0*/  IMAD R5, R0, R40.reuse, R5 ;  /* 0x0000002800057224 */ /* 0x080fe400078e0205 */
[----:B------:R-:W-:Y:S01]  /*6b00*/  IMAD.MOV.U32 R0, RZ, RZ, R33 ;  /* 0x000000ffff007224 */ /* 0x000fe200078e0021 */
[----:B------:R-:W-:Y:S01]  /*6b10*/  SHF.R.S32.HI R32, RZ, 0x18, R32 ;  /* 0x00000018ff207819 */ /* 0x000fe20000011420 */
[-C--:B------:R-:W-:Y:S01]  /*6b20*/  IMAD R6, R2, R40.reuse, R6 ;  /* 0x0000002802067224 */ /* 0x080fe200078e0206 */
[----:B------:R-:W-:Y:S01]  /*6b30*/  SHF.R.S32.HI R2, RZ, 0x18, R50 ;  /* 0x00000018ff027819 */ /* 0x000fe20000011432 */
[----:B------:R-:W-:Y:S01]  /*6b40*/  IMAD R7, R0, R40, R7 ;  /* 0x0000002800077224 */ /* 0x000fe200078e0207 */
[----:B------:R-:W-:Y:S01]  /*6b50*/  PRMT R0, R51, 0x8880, RZ ;  /* 0x0000888033007816 */ /* 0x000fe200000000ff */
[----:B------:R-:W-:Y:S01]  /*6b60*/  IMAD R9, R38, R14, RZ ;  /* 0x0000000e26097224 */ /* 0x000fe200078e02ff */
[----:B------:R-:W-:Y:S01]  /*6b70*/  I2IP.S8.S32.SAT R6, R6, R5, RZ ;  /* 0x0000000506067239 */ /* 0x000fe200000014ff */
[-C--:B------:R-:W-:Y:S01]  /*6b80*/  IMAD R8, R31, R40.reuse, R8 ;  /* 0x000000281f087224 */ /* 0x080fe200078e0208 */
[C---:B------:R-:W-:Y:S01]  /*6b90*/  SHF.L.U32 R31, R51.reuse, 0x8, RZ ;  /* 0x00000008331f7819 */ /* 0x040fe200000006ff */
[----:B------:R-:W-:Y:S01]  /*6ba0*/  IMAD R10, R38, R15, RZ ;  /* 0x0000000f260a7224 */ /* 0x000fe200078e02ff */
[----:B------:R-:W-:Y:S01]  /*6bb0*/  I2IP.S8.S32.SAT R57, R4, R3, R6 ;  /* 0x0000000304397239 */ /* 0x000fe20000001406 */
[-C--:B------:R-:W-:Y:S01]  /*6bc0*/  IMAD R9, R32, R40.reuse, R9 ;  /* 0x0000002820097224 */ /* 0x080fe200078e0209 */
[----:B------:R-:W-:Y:S01]  /*6bd0*/  SHF.R.S32.HI R5, RZ, 0x18, R31 ;  /* 0x00000018ff057819 */ /* 0x000fe2000001141f */
[-C--:B------:R-:W-:Y:S01]  /*6be0*/  IMAD R10, R2, R40.reuse, R10 ;  /* 0x00000028020a7224 */ /* 0x080fe200078e020a */
[----:B------:R-:W-:Y:S01]  /*6bf0*/  SHF.L.U32 R2, R51, 0x10, RZ ;  /* 0x0000001033027819 */ /* 0x000fe200000006ff */
[----:B------:R-:W-:Y:S01]  /*6c00*/  IMAD R11, R0, R40, R11 ;  /* 0x00000028000b7224 */ /* 0x000fe200078e020b */
[----:B------:R-:W-:Y:S01]  /*6c10*/  SHF.R.S32.HI R0, RZ, 0x18, R51 ;  /* 0x00000018ff007819 */ /* 0x000fe20000011433 */
[C---:B------:R-:W-:Y:S01]  /*6c20*/  IMAD R15, R38.reuse, R20, RZ ;  /* 0x00000014260f7224 */ /* 0x040fe200078e02ff */
[----:B------:R-:W-:Y:S01]  /*6c30*/  SHF.R.S32.HI R2, RZ, 0x18, R2 ;  /* 0x00000018ff027819 */ /* 0x000fe20000011402 */
[C---:B------:R-:W-:Y:S01]  /*6c40*/  IMAD R14, R38.reuse, R19, RZ ;  /* 0x00000013260e7224 */ /* 0x040fe200078e02ff */
[C---:B----4-:R-:W-:Y:S01]  /*6c50*/  SHF.L.U32 R4, R45.reuse, 0x10, RZ ;  /* 0x000000102d047819 */ /* 0x050fe200000006ff */
[----:B------:R-:W-:Y:S01]  /*6c60*/  IMAD R19, R38, R24, RZ ;  /* 0x0000001826137224 */ /* 0x000fe200078e02ff */
[----:B------:R-:W-:Y:S01]  /*6c70*/  PRMT R3, R45, 0x8880, RZ ;  /* 0x000088802d037816 */ /* 0x000fe200000000ff */
[-C--:B------:R-:W-:Y:S01]  /*6c80*/  IMAD R12, R2, R40.reuse, R12 ;  /* 0x00000028020c7224 */ /* 0x080fe200078e020c */
[----:B------:R-:W-:Y:S01]  /*6c90*/  PRMT R2, R44, 0x8880, RZ ;  /* 0x000088802c027816 */ /* 0x000fe200000000ff */
[-C--:B------:R-:W-:Y:S01]  /*6ca0*/  IMAD R13, R5, R40.reuse, R13 ;  /* 0x00000028050d7224 */ /* 0x080fe200078e020d */
[----:B------:R-:W-:Y:S01]  /*6cb0*/  SHF.R.S32.HI R4, RZ, 0x18, R4 ;  /* 0x00000018ff047819 */ /* 0x000fe20000011404 */
[----:B------:R-:W-:Y:S01]  /*6cc0*/  IMAD R14, R0, R40, R14 ;  /* 0x00000028000e7224 */ /* 0x000fe200078e020e */
[----:B------:R-:W-:Y:S01]  /*6cd0*/  MOV R0, R2 ;  /* 0x0000000200007202 */ /* 0x000fe20000000f00 */
[----:B------:R-:W-:Y:S01]  /*6ce0*/  IMAD.U32 R5, R44, 0x10000, RZ ;  /* 0x000100002c057824 */ /* 0x000fe200078e00ff */
[----:B------:R-:W-:Y:S01]  /*6cf0*/  I2IP.S8.S32.SAT R9, R10, R9, RZ ;  /* 0x000000090a097239 */ /* 0x000fe200000014ff */
[----:B------:R-:W-:Y:S01]  /*6d00*/  IMAD R20, R38, R25, RZ ;  /* 0x0000001926147224 */ /* 0x000fe200078e02ff */
[----:B------:R-:W-:Y:S01]  /*6d10*/  I2IP.S8.S32.SAT R13, R14, R13, RZ ;  /* 0x0000000d0e0d7239 */ /* 0x000fe200000014ff */
[----:B------:R-:W-:Y:S01]  /*6d20*/  IMAD R15, R0, R40, R15 ;  /* 0x00000028000f7224 */ /* 0x000fe200078e020f */
[----:B------:R-:W-:Y:S01]  /*6d30*/  SHF.R.S32.HI R2, RZ, 0x18, R5 ;  /* 0x00000018ff027819 */ /* 0x000fe20000011405 */
[----:B------:R-:W-:Y:S01]  /*6d40*/  IMAD R24, R38, R29, RZ ;  /* 0x0000001d26187224 */ /* 0x000fe200078e02ff */
[----:B------:R-:W-:Y:S01]  /*6d50*/  SHF.L.U32 R0, R44, 0x8, RZ ;  /* 0x000000082c007819 */ /* 0x000fe200000006ff */
[----:B------:R-:W-:Y:S01]  /*6d60*/  IMAD R25, R38, R30, RZ ;  /* 0x0000001e26197224 */ /* 0x000fe200078e02ff */
[----:B------:R-:W-:Y:S01]  /*6d70*/  I2IP.S8.S32.SAT R58, R8, R7, R9 ;  /* 0x00000007083a7239 */ /* 0x000fe20000001409 */
[----:B------:R-:W-:Y:S01]  /*6d80*/  IMAD R16, R2, R40, R16 ;  /* 0x0000002802107224 */ /* 0x000fe200078e0210 */
[----:B------:R-:W-:Y:S01]  /*6d90*/  SHF.R.S32.HI R0, RZ, 0x18, R0 ;  /* 0x00000018ff007819 */ /* 0x000fe20000011400 */
[----:B------:R-:W-:Y:S01]  /*6da0*/  IMAD R29, R38, R34, RZ ;  /* 0x00000022261d7224 */ /* 0x000fe200078e02ff */
[----:B------:R-:W-:Y:S01]  /*6db0*/  SHF.R.S32.HI R2, RZ, 0x18, R44 ;  /* 0x00000018ff027819 */ /* 0x000fe2000001142c */
[----:B------:R-:W-:Y:S01]  /*6dc0*/  IMAD.SHL.U32 R5, R45, 0x100, RZ ;  /* 0x000001002d057824 */ /* 0x000fe200078e00ff */
[----:B------:R-:W-:Y:S01]  /*6dd0*/  I2IP.S8.S32.SAT R59, R12, R11, R13 ;  /* 0x0000000b0c3b7239 */ /* 0x000fe2000000140d */
[-C--:B------:R-:W-:Y:S02]  /*6de0*/  IMAD R17, R0, R40.reuse, R17 ;  /* 0x0000002800117224 */ /* 0x080fe400078e0211 */
[-C--:B------:R-:W-:Y:S01]  /*6df0*/  IMAD R18, R2, R40.reuse, R18 ;  /* 0x0000002802127224 */ /* 0x080fe200078e0212 */
[----:B------:R-:W-:Y:S01]  /*6e00*/  SHF.R.S32.HI R0, RZ, 0x18, R5 ;  /* 0x00000018ff007819 */ /* 0x000fe20000011405 */
[-C--:B------:R-:W-:Y:S01]  /*6e10*/  IMAD R19, R3, R40.reuse, R19 ;  /* 0x0000002803137224 */ /* 0x080fe200078e0213 */
[----:B------:R-:W-:Y:S01]  /*6e20*/  SHF.R.S32.HI R2, RZ, 0x18, R45 ;  /* 0x00000018ff027819 */ /* 0x000fe2000001142d */
[-C--:B------:R-:W-:Y:S01]  /*6e30*/  IMAD R20, R4, R40.reuse, R20 ;  /* 0x0000002804147224 */ /* 0x080fe200078e0214 */
[----:B------:R-:W-:Y:S01]  /*6e40*/  SHF.L.U32 R4, R46, 0x10, RZ ;  /* 0x000000102e047819 */ /* 0x000fe200000006ff */
[-C--:B------:R-:W-:Y:S01]  /*6e50*/  IMAD R21, R0, R40.reuse, R21 ;  /* 0x0000002800157224 */ /* 0x080fe200078e0215 */
[C---:B------:R-:W-:Y:S01]  /*6e60*/  PRMT R0, R46.reuse, 0x8880, RZ ;  /* 0x000088802e007816 */ /* 0x040fe200000000ff */
[----:B------:R1:W-:Y:S01]  /*6e70*/  STS.128 [R69+UR44+0x4200], R56 ;  /* 0x0042003845007988 */ /* 0x0003e20008000c2c */
[----:B------:R-:W-:Y:S01]  /*6e80*/  SHF.L.U32 R3, R46, 0x8, RZ ;  /* 0x000000082e037819 */ /* 0x000fe200000006ff */
[-C--:B------:R-:W-:Y:S01]  /*6e90*/  IMAD R22, R2, R40.reuse, R22 ;  /* 0x0000002802167224 */ /* 0x080fe200078e0216 */
[----:B------:R-:W-:Y:S01]  /*6ea0*/  SHF.R.S32.HI R2, RZ, 0x18, R4 ;  /* 0x00000018ff027819 */ /* 0x000fe20000011404 */
[-C--:B------:R-:W-:Y:S01]  /*6eb0*/  IMAD R23, R0, R40.reuse, R23 ;  /* 0x0000002800177224 */ /* 0x080fe200078e0217 */
[----:B------:R-:W-:Y:S01]  /*6ec0*/  SHF.R.S32.HI R3, RZ, 0x18, R3 ;  /* 0x00000018ff037819 */ /* 0x000fe20000011403 */
[----:B------:R-:W-:Y:S01]  /*6ed0*/  IMAD R30, R38, R35, RZ ;  /* 0x00000023261e7224 */ /* 0x000fe200078e02ff */
[----:B------:R-:W-:Y:S01]  /*6ee0*/  SHF.R.S32.HI R0, RZ, 0x18, R46 ;  /* 0x00000018ff007819 */ /* 0x000fe2000001142e */
[-C--:B------:R-:W-:Y:S01]  /*6ef0*/  IMAD R24, R2, R40.reuse, R24 ;  /* 0x0000002802187224 */ /* 0x080fe200078e0218 */
[----:B------:R-:W-:Y:S01]  /*6f00*/  PRMT R2, R47, 0x8880, RZ ;  /* 0x000088802f027816 */ /* 0x000fe200000000ff */
[-C--:B------:R-:W-:Y:S01]  /*6f10*/  IMAD R25, R3, R40.reuse, R25 ;  /* 0x0000002803197224 */ /* 0x080fe200078e0219 */
[C---:B------:R-:W-:Y:S01]  /*6f20*/  SHF.L.U32 R3, R47.reuse, 0x10, RZ ;  /* 0x000000102f037819 */ /* 0x040fe200000006ff */
[----:B------:R-:W-:Y:S01]  /*6f30*/  IMAD.SHL.U32 R4, R47, 0x100, RZ ;  /* 0x000001002f047824 */ /* 0x000fe200078e00ff */
[----:B------:R-:W-:Y:S01]  /*6f40*/  SHF.R.S32.HI R5, RZ, 0x18, R47 ;  /* 0x00000018ff057819 */ /* 0x000fe2000001142f */
[-C--:B------:R-:W-:Y:S01]  /*6f50*/  IMAD R26, R0, R40.reuse, R26 ;  /* 0x00000028001a7224 */ /* 0x080fe200078e021a */
[----:B------:R-:W-:Y:S01]  /*6f60*/  SHF.R.S32.HI R3, RZ, 0x18, R3 ;  /* 0x00000018ff037819 */ /* 0x000fe20000011403 */
[-C--:B------:R-:W-:Y:S01]  /*6f70*/  IMAD R27, R2, R40.reuse, R27 ;  /* 0x00000028021b7224 */ /* 0x080fe200078e021b */
[----:B------:R-:W-:Y:S02]  /*6f80*/  SHF.R.S32.HI R4, RZ, 0x18, R4 ;  /* 0x00000018ff047819 */ /* 0x000fe40000011404 */
[----:B------:R-:W-:Y:S01]  /*6f90*/  I2IP.S8.S32.SAT R17, R18, R17, RZ ;  /* 0x0000001112117239 */ /* 0x000fe200000014ff */
[-C--:B------:R-:W-:Y:S01]  /*6fa0*/  IMAD R28, R3, R40.reuse, R28 ;  /* 0x00000028031c7224 */ /* 0x080fe200078e021c */
[----:B------:R-:W-:Y:S01]  /*6fb0*/  I2IP.S8.S32.SAT R21, R22, R21, RZ ;  /* 0x0000001516157239 */ /* 0x000fe200000014ff */
[-C--:B------:R-:W-:Y:S01]  /*6fc0*/  IMAD R29, R4, R40.reuse, R29 ;  /* 0x00000028041d7224 */ /* 0x080fe200078e021d */
[----:B------:R-:W-:Y:S01]  /*6fd0*/  I2IP.S8.S32.SAT R16, R16, R15, R17 ;  /* 0x0000000f10107239 */ /* 0x000fe20000001411 */
[----:B------:R-:W-:Y:S01]  /*6fe0*/  IMAD R30, R5, R40, R30 ;  /* 0x00000028051e7224 */ /* 0x000fe200078e021e */
[----:B------:R-:W-:Y:S02]  /*6ff0*/  I2IP.S8.S32.SAT R17, R20, R19, R21 ;  /* 0x0000001314117239 */ /* 0x000fe40000001415 */
[----:B------:R-:W-:Y:S02]  /*7000*/  I2IP.S8.S32.SAT R18, R26, R25, RZ ;  /* 0x000000191a127239 */ /* 0x000fe400000014ff */
[----:B------:R-:W-:Y:S02]  /*7010*/  I2IP.S8.S32.SAT R19, R30, R29, RZ ;  /* 0x0000001d1e137239 */ /* 0x000fe400000014ff */
[----:B------:R-:W-:Y:S02]  /*7020*/  I2IP.S8.S32.SAT R18, R24, R23, R18 ;  /* 0x0000001718127239 */ /* 0x000fe40000001412 */
[----:B------:R-:W-:Y:S02]  /*7030*/  I2IP.S8.S32.SAT R19, R28, R27, R19 ;  /* 0x0000001b1c137239 */ /* 0x000fe40000001413 */
[----:B------:R-:W-:Y:S02]  /*7040*/  LEA R0, R82, UR44, 0x3 ;  /* 0x0000002c52007c11 */ /* 0x000fe4000f8e18ff */
[----:B------:R-:W-:Y:S01]  /*7050*/  @P6 SHF.L.U32 R2, R81, 0x1f, RZ ;  /* 0x0000001f51026819 */ /* 0x000fe200000006ff */
[----:B------:R1:W-:Y:S01]  /*7060*/  STS.128 [R89+0x4210], R16 ;  /* 0x0042101059007388 */ /* 0x0003e20000000c00 */
[----:B------:R-:W-:Y:S01]  /*7070*/  @!PT LDS RZ, [RZ] ;  /* 0x00000000fffff984 */ /* 0x000fe20000000800 */
[----:B------:R-:W-:Y:S01]  /*7080*/  @!PT LDS RZ, [RZ] ;  /* 0x00000000fffff984 */ /* 0x000fe20000000800 */
[----:B------:R-:W-:Y:S01]  /*7090*/  @!PT LDS RZ, [RZ] ;  /* 0x00000000fffff984 */ /* 0x000fe20000000800 */
[----:B------:R-:W-:Y:S01]  /*70a0*/  @!PT LDS RZ, [RZ] ;  /* 0x00000000fffff984 */ /* 0x000fe20000000800 */
[----:B------:R2:W-:Y:S07]  /*70b0*/  MEMBAR.ALL.CTA ;  /* 0x0000000000007992 */ /* 0x0005ee0000008000 */
[----:B--2---:R-:W2:Y:S02]  /*70c0*/  FENCE.VIEW.ASYNC.S ;  /* 0x00000000000073c6 */ /* 0x004ea40000000000 */
[----:B--2---:R-:W-:Y:S06]  /*70d0*/  BAR.SYNC.DEFER_BLOCKING 0x1, 0x80 ;  /* 0x0042000000007b1d */ /* 0x004fec0000010000 */
[----:B------:R-:W-:Y:S05]  /*70e0*/  @P0 BRA `(.L_x_113) ;  /* 0x0000000000280947 */ /* 0x000fea0003800000 */
[----:B------:R-:W-:Y:S01]  /*70f0*/  UIADD3 UR4, UPT, UPT, UR44, 0x4200, URZ ;  /* 0x000042002c047890 */ /* 0x000fe2000fffe0ff */
[----:B------:R-:W-:Y:S05]  /*7100*/  UMOV UR51, UR36 ;  /* 0x0000002400337c82 */ /* 0x000fea0008000000 */
[----:B------:R-:W-:Y:S01]  /*7110*/  MOV R86, UR4 ;  /* 0x0000000400567c02 */ /* 0x000fe20008000f00 */
[----:B------:R-:W-:Y:S03]  /*7120*/  UIADD3 UR4, UP0, UPT, UR62, 0x680, URZ ;  /* 0x000006803e047890 */ /* 0x000fe6000ff1e0ff */
[----:B------:R-:W-:Y:S01]  /*7130*/  R2UR UR48, R86 ;  /* 0x00000000563072ca */ /* 0x000fe200000e0000 */
[----:B------:R-:W-:Y:S11]  /*7140*/  UIADD3.X UR5, UPT, UPT, URZ, UR63, URZ, UP0, !UPT ;  /* 0x0000003fff057290 */ /* 0x000ff600087fe4ff */
[----:B------:R-:W-:Y:S01]  /*7150*/  @!UPT UIADD3 URZ, UPT, UPT, URZ, URZ, URZ ;  /* 0x000000fffffff290 */ /* 0x000fe2000fffe0ff */
[----:B------:R2:W-:Y:S01]  /*7160*/  UTMASTG.3D [UR48], [UR4] ;  /* 0x00000030040073b5 */ /* 0x0005e20008010000 */
[----:B------:R0:W-:Y:S01]  /*7170*/  UTMACMDFLUSH ;  /* 0x00000000000079b7 */ /* 0x0001e20000000000 */
[----:B--2---:R-:W-:Y:S04]  /*7180*/  DEPBAR.LE SB0, 0x1 ;  /* 0x000080400000791a */ /* 0x004fe80000000000 */
.L_x_113:
[----:B------:R-:W-:Y:S05]  /*7190*/  BSYNC.RECONVERGENT B0 ;  /* 0x0000000000007941 */ /* 0x000fea0003800200 */
.L_x_112:
[----:B------:R-:W-:Y:S06]  /*71a0*/  BAR.SYNC.DEFER_BLOCKING 0x1, 0x80 ;  /* 0x0042000000007b1d */ /* 0x000fec0000010000 */
[----:B------:R-:W2:Y:S01]  /*71b0*/  @P6 SYNCS.PHASECHK.TRANS64.TRYWAIT P0, [R0+URZ+0xa0], R2 ;  /* 0x0000a002000065a7 */ /* 0x000ea200080011ff */
[----:B------:R-:W-:Y:S01]  /*71c0*/  BSSY B1, `(.L_x_114) ;  /* 0x000001f000017945 */ /* 0x000fe20003800000 */
[----:B--2---:R-:W-:Y:S03]  /*71d0*/  @P6 SEL R53, RZ, 0x1, !P0 ;  /* 0x00000001ff356807 */ /* 0x004fe60004000000 */
[----:B------:R-:W-:Y:S05]  /*71e0*/  @!P6 BRA `(.L_x_115) ;  /* 0x000000000070e947 */ /* 0x000fea0003800000 */
[----:B------:R-:W-:Y:S01]  /*71f0*/  ISETP.NE.AND P1, PT, R54, RZ, PT ;  /* 0x000000ff3600720c */ /* 0x000fe20003f25270 */
[----:B------:R-:W-:Y:S01]  /*7200*/  BSSY B0, `(.L_x_116) ;  /* 0x0000008000007945 */ /* 0x000fe20003800000 */
[----:B------:R-:W-:Y:S11]  /*7210*/  ISETP.NE.AND P0, PT, R53, RZ, PT ;  /* 0x000000ff3500720c */ /* 0x000ff60003f05270 */
[----:B------:R-:W-:Y:S04]  /*7220*/  @P1 IMAD R4, R82, 0x1000, R60 ;  /* 0x0000100052041824 */ /* 0x000fe800078e023c */
[----:B------:R-:W-:Y:S01]  /*7230*/  @P1 IMAD.IADD R3, R55, 0x1, R4 ;  /* 0x0000000137031824 */ /* 0x000fe200078e0204 */
[----:B------:R-:W-:Y:S06]  /*7240*/  @P0 BRA `(.L_x_117) ;  /* 0x00000000000c0947 */ /* 0x000fec0003800000 */
[----:B------:R-:W-:Y:S04]  /*7250*/  SHF.L.U32 R2, R81, 0x1f, RZ ;  /* 0x0000001f51027819 */ /* 0x000fe800000006ff */
[----:B------:R-:W2:Y:S02]  /*7260*/  SYNCS.PHASECHK.TRANS64.TRYWAIT P0, [R0+URZ+0xa0], R2 ;  /* 0x0000a002000075a7 */ /* 0x000ea400080011ff */
[----:B--2---:R-:W-:Y:S05]  /*7270*/  @!P0 BRA `(.L_x_118) ;  /* 0x0000003400708947 */ /* 0x004fea0003800000 */
.L_x_117:
[----:B------:R-:W-:Y:S05]  /*7280*/  BSYNC B0 ;  /* 0x0000000000007941 */ /* 0x000fea0003800000 */
.L_x_116:
[----:B------:R-:W-:Y:S01]  /*7290*/  ISETP.NE.AND P0, PT, R54, RZ, PT ;  /* 0x000000ff3600720c */ /* 0x000fe20003f05270 */
[----:B--2---:R-:W-:Y:S02]  /*72a0*/  VIADD R2, R0, 0xc0 ;  /* 0x000000c000027836 */ /* 0x004fe40000000000 */
[----:B------:R-:W-:Y:S02]  /*72b0*/  IMAD.U32 R0, RZ, RZ, UR45 ;  /* 0x0000002dff007e24 */ /* 0x000fe4000f8e00ff */
[----:B------:R-:W-:Y:S03]  /*72c0*/  VIADD R82, R82, 0x1 ;  /* 0x0000000152527836 */ /* 0x000fe60000000000 */
[----:B------:R-:W-:Y:S05]  /*72d0*/  PRMT R0, R0, 0x654, R2 ;  /* 0x0000065400007816 */ /* 0x000fea0000000002 */
[----:B------:R2:W3:Y:S04]  /*72e0*/  @P0 LDS.128 R48, [R4+0x200] ;  /* 0x0002000004300984 */ /* 0x0004e80000000c00 */
        /* <DEDUP_REMOVED lines=11> */
[----:B--23--:R-:W-:Y:S02]  /*73a0*/  LOP3.LUT R81, R81, R0, RZ, 0x3c, !PT ;  /* 0x0000000051517212 */ /* 0x00cfe400078e3cff */
.L_x_115:
[----:B------:R-:W-:Y:S05]  /*73b0*/  BSYNC B1 ;  /* 0x0000000000017941 */ /* 0x000fea0003800000 */
.L_x_114:
[----:B------:R-:W-:Y:S05]  /*73c0*/  VIADD R0, R39, 0x40 ;  /* 0x0000004027007836 */ /* 0x000fea0000000000 */
[----:B------:R-:W-:Y:S04]  /*73d0*/  SHF.R.U32.HI R0, RZ, 0x15, R0 ;  /* 0x00000015ff007819 */ /* 0x000fe80000011600 */
[----:B------:R-:W-:Y:S11]  /*73e0*/  LOP3.LUT P0, RZ, R0, 0x3, R75, 0x48, !PT ;  /* 0x0000000300ff7812 */ /* 0x000ff6000780484b */
[----:B------:R-:W-:Y:S02]  /*73f0*/  @!UPT UIADD3 URZ, UPT, UPT, URZ, URZ, URZ ;  /* 0x000000fffffff290 */ /* 0x000fe4000fffe0ff */
[----:B------:R-:W-:Y:S05]  /*7400*/  @!P0 BRA `(.L_x_119) ;  /* 0x0000000000408947 */ /* 0x000fea0003800000 */
[----:B------:R-:W2:Y:S01]  /*7410*/  LDCU.64 UR8, c[0x4][0x78] ;  /* 0x01000f00ff0877ac */ /* 0x000ea20008000a00 */
[----:B------:R-:W-:Y:S01]  /*7420*/  MOV R3, 0x0 ;  /* 0x0000000000037802 */ /* 0x000fe20000000f00 */
[----:B------:R-:W-:Y:S02]  /*7430*/  HFMA2 R12, -RZ, RZ, 0, 5.9604644775390625e-08 ;  /* 0x00000001ff0c7431 */ /* 0x000fe400000001ff */
[----:B------:R-:W-:Y:S02]  /*7440*/  IMAD.MOV.U32 R8, RZ, RZ, 0x192 ;  /* 0x00000192ff087424 */ /* 0x000fe400078e00ff */
[----:B------:R-:W-:Y:S01]  /*7450*/  IMAD.MOV.U32 R13, RZ, RZ, RZ ;  /* 0x000000ffff0d7224 */ /* 0x000fe200078e00ff */
[----:B------:R-:W3:Y:S01]  /*7460*/  LDCU.64 UR6, c[0x4][0x80] ;  /* 0x01001000ff0677ac */ /* 0x000ee20008000a00 */
[----:B------:R-:W1:Y:S01]  /*7470*/  LDC.64 R2, c[0x4][R3] ;  /* 0x0100000003027b82 */ /* 0x000e620000000a00 */
[----:B------:R-:W5:Y:S01]  /*7480*/  LDCU.64 UR4, c[0x4][0x18] ;  /* 0x01000300ff0477ac */ /* 0x000f620008000a00 */
[----:B--2---:R-:W-:Y:S01]  /*7490*/  MOV R5, UR9 ;  /* 0x0000000900057c02 */ /* 0x004fe20008000f00 */
[----:B------:R-:W-:Y:S01]  /*74a0*/  IMAD.U32 R4, RZ, RZ, UR8 ;  /* 0x00000008ff047e24 */ /* 0x000fe2000f8e00ff */
[----:B---3--:R-:W-:Y:S01]  /*74b0*/  MOV R7, UR7 ;  /* 0x0000000700077c02 */ /* 0x008fe20008000f00 */
[----:B------:R-:W-:Y:S01]  /*74c0*/  IMAD.U32 R6, RZ, RZ, UR6 ;  /* 0x00000006ff067e24 */ /* 0x000fe2000f8e00ff */
[----:B-----5:R-:W-:Y:S01]  /*74d0*/  MOV R11, UR5 ;  /* 0x00000005000b7c02 */ /* 0x020fe20008000f00 */
[----:B------:R-:W-:Y:S02]  /*74e0*/  IMAD.U32 R10, RZ, RZ, UR4 ;  /* 0x00000004ff0a7e24 */ /* 0x000fe4000f8e00ff */
[----:B------:R-:W-:Y:S07]  /*74f0*/  LEPC R20, `(.L_x_119) ;  /* 0x000000001014794e */ /* 0x000fee0000000000 */
[----:B-1--4-:R-:W-:Y:S05]  /*7500*/  CALL.ABS.NOINC R2 ;  /* 0x0000000002007343 */ /* 0x012fea0003c00000 */
.L_x_119:
[C---:B------:R-:W-:Y:S01]  /*7510*/  SHF.L.U32 R2, R48.reuse, 0x10, RZ ;  /* 0x0000001030027819 */ /* 0x040fe200000006ff */
[----:B------:R-:W-:Y:S05]  /*7520*/  WARPSYNC.ALL ;  /* 0x0000000000007948 */ /* 0x000fea0003800000 */
[----:B------:R-:W-:Y:S01]  /*7530*/  R2UR UR4, R39 ;  /* 0x00000000270472ca */ /* 0x000fe200000e0000 */
[----:B------:R-:W-:Y:S01]  /*7540*/  BSSY.RECONVERGENT B0, `(.L_x_120) ;  /* 0x0000099000007945 */ /* 0x000fe20003800200 */
[C---:B------:R-:W-:Y:S02]  /*7550*/  PRMT R3, R48.reuse, 0x8880, RZ ;  /* 0x0000888030037816 */ /* 0x040fe400000000ff */
[----:B------:R-:W-:Y:S02]  /*7560*/  SHF.L.U32 R41, R48, 0x8, RZ ;  /* 0x0000000830297819 */ /* 0x000fe400000006ff */
[C---:B------:R-:W-:Y:S02]  /*7570*/  SHF.L.U32 R42, R49.reuse, 0x10, RZ ;  /* 0x00000010312a7819 */ /* 0x040fe400000006ff */
[----:B------:R-:W-:Y:S02]  /*7580*/  SHF.L.U32 R43, R49, 0x8, RZ ;  /* 0x00000008312b7819 */ /* 0x000fe400000006ff */
[----:B------:R-:W-:Y:S02]  /*7590*/  SHF.R.S32.HI R42, RZ, 0x18, R42 ;  /* 0x00000018ff2a7819 */ /* 0x000fe4000001142a */
[----:B------:R-:W-:Y:S01]  /*75a0*/  SHF.R.S32.HI R43, RZ, 0x18, R43 ;  /* 0x00000018ff2b7819 */ /* 0x000fe2000001142b */
[----:B-1----:R-:W-:Y:S01]  /*75b0*/  LDTM.16dp32bit_t0_t15.x32 R4, tmem[UR4+0x40] ;  /* 0x00004004000479ee */ /* 0x002fe20008a80000 */
[----:B------:R-:W1:Y:S01]  /*75c0*/  LDTM.16dp32bit_t16_t31.x32 R4, tmem[UR4+0x60] ;  /* 0x00006004000479ee */ /* 0x000e620008aa0000 */
[----:B------:R-:W-:Y:S02]  /*75d0*/  ISETP.NE.AND P0, PT, R87, RZ, PT ;  /* 0x000000ff5700720c */ /* 0x000fe40003f05270 */
        /* <DEDUP_REMOVED lines=16> */
[----:B------:R-:W-:Y:S01]  /*76e0*/  IMAD R5, R38, R9, RZ ;  /* 0x0000000926057224 */ /* 0x000fe200078e02ff */
[----:B------:R-:W-:Y:S01]  /*76f0*/  PRMT R7, R50, 0x8880, RZ ;  /* 0x0000888032077816 */ /* 0x000fe200000000ff */
[----:B------:R-:W-:Y:S01]  /*7700*/  IMAD R12, R38, R16, RZ ;  /* 0x00000010260c7224 */ /* 0x000fe200078e02ff */
[----:B------:R-:W-:Y:S01]  /*7710*/  I2IP.S8.S32.SAT R56, R2, R0, R56 ;  /* 0x0000000002387239 */ /* 0x000fe20000001438 */
[C---:B------:R-:W-:Y:S01]  /*7720*/  IMAD R9, R38.reuse, R13, RZ ;  /* 0x0000000d26097224 */ /* 0x040fe200078e02ff */
[----:B------:R-:W-:Y:S01]  /*7730*/  SHF.R.S32.HI R3, RZ, 0x18, R49 ;  /* 0x00000018ff037819 */ /* 0x000fe20000011431 */
[----:B------:R-:W-:Y:S01]  /*7740*/  IMAD R16, R38, R20, RZ ;  /* 0x0000001426107224 */ /* 0x000fe200078e02ff */
[----:B----4-:R-:W-:Y:S01]  /*7750*/  SHF.L.U32 R0, R44, 0x10, RZ ;  /* 0x000000102c007819 */ /* 0x010fe200000006ff */
[----:B------:R-:W-:Y:S01]  /*7760*/  IMAD R13, R38, R17, RZ ;  /* 0x00000011260d7224 */ /* 0x000fe200078e02ff */
[----:B------:R-:W-:Y:S01]  /*7770*/  SHF.L.U32 R2, R44, 0x8, RZ ;  /* 0x000000082c027819 */ /* 0x000fe200000006ff */
[C---:B------:R-:W-:Y:S01]  /*7780*/  IMAD R20, R38.reuse, R24, RZ ;  /* 0x0000001826147224 */ /* 0x040fe200078e02ff */
[----:B------:R-:W-:Y:S01]  /*7790*/  SHF.R.S32.HI R0, RZ, 0x18, R0 ;  /* 0x00000018ff007819 */ /* 0x000fe20000011400 */
[C---:B------:R-:W-:Y:S01]  /*77a0*/  IMAD R17, R38.reuse, R21, RZ ;  /* 0x0000001526117224 */ /* 0x040fe200078e02ff */
[----:B------:R-:W-:Y:S01]  /*77b0*/  SHF.R.S32.HI R2, RZ, 0x18, R2 ;  /* 0x00000018ff027819 */ /* 0x000fe20000011402 */
[C---:B------:R-:W-:Y:S02]  /*77c0*/  IMAD R24, R38.reuse, R28, RZ ;  /* 0x0000001c26187224 */ /* 0x040fe400078e02ff */
[C---:B------:R-:W-:Y:S02]  /*77d0*/  IMAD R6, R38.reuse, R10, RZ ;  /* 0x0000000a26067224 */ /* 0x040fe400078e02ff */
[C---:B------:R-:W-:Y:S02]  /*77e0*/  IMAD R21, R38.reuse, R25, RZ ;  /* 0x0000001926157224 */ /* 0x040fe400078e02ff */
[----:B------:R-:W-:Y:S01]  /*77f0*/  IMAD R28, R38, R32, RZ ;  /* 0x00000020261c7224 */ /* 0x000fe200078e02ff */
[----:B------:R-:W-:Y:S01]  /*7800*/  SHF.L.U32 R32, R50, 0x10, RZ ;  /* 0x0000001032207819 */ /* 0x000fe200000006ff */
[-C--:B------:R-:W-:Y:S02]  /*7810*/  IMAD R4, R41, R40.reuse, R4 ;  /* 0x0000002829047224 */ /* 0x080fe400078e0204 */
[----:B------:R-:W-:Y:S01]  /*7820*/  IMAD R25, R38, R29, RZ ;  /* 0x0000001d26197224 */ /* 0x000fe200078e02ff */
[----:B------:R-:W-:Y:S01]  /*7830*/  SHF.R.S32.HI R32, RZ, 0x18, R32 ;  /* 0x00000018ff207819 */ /* 0x000fe20000011420 */
[----:B------:R-:W-:Y:S02]  /*7840*/  IMAD R5, R42, R40, R5 ;  /* 0x000000282a057224 */ /* 0x000fe400078e0205 */
[----:B------:R-:W-:Y:S01]  /*7850*/  IMAD R29, R38, R33, RZ ;  /* 0x00000021261d7224 */ /* 0x000fe200078e02ff */
[----:B------:R-:W-:Y:S01]  /*7860*/  SHF.L.U32 R33, R50, 0x8, RZ ;  /* 0x0000000832217819 */ /* 0x000fe200000006ff */
[C---:B------:R-:W-:Y:S02]  /*7870*/  IMAD R11, R38.reuse, R11, RZ ;  /* 0x0000000b260b7224 */ /* 0x040fe400078e02ff */
[C---:B------:R-:W-:Y:S01]  /*7880*/  IMAD R10, R38.reuse, R14, RZ ;  /* 0x0000000e260a7224 */ /* 0x040fe200078e02ff */
[----:B------:R-:W-:Y:S01]  /*7890*/  SHF.R.S32.HI R33, RZ, 0x18, R33 ;  /* 0x00000018ff217819 */ /* 0x000fe20000011421 */
[----:B------:R-:W-:Y:S02]  /*78a0*/  IMAD R6, R43, R40, R6 ;  /* 0x000000282b067224 */ /* 0x000fe400078e0206 */
[C---:B------:R-:W-:Y:S02]  /*78b0*/  IMAD R14, R38.reuse, R18, RZ ;  /* 0x00000012260e7224 */ /* 0x040fe400078e02ff */
[C---:B------:R-:W-:Y:S02]  /*78c0*/  IMAD R18, R38.reuse, R22, RZ ;  /* 0x0000001626127224 */ /* 0x040fe400078e02ff */
[----:B------:R-:W-:Y:S01]  /*78d0*/  IMAD R11, R3, R40, R11 ;  /* 0x00000028030b7224 */ /* 0x000fe200078e020b */
[----:B------:R-:W-:Y:S01]  /*78e0*/  PRMT R3, R51, 0x8880, RZ ;  /* 0x0000888033037816 */ /* 0x000fe200000000ff */
[C---:B------:R-:W-:Y:S02]  /*78f0*/  IMAD R22, R38.reuse, R26, RZ ;  /* 0x0000001a26167224 */ /* 0x040fe400078e02ff */
[C---:B------:R-:W-:Y:S01]  /*7900*/  IMAD R26, R38.reuse, R30, RZ ;  /* 0x0000001e261a7224 */ /* 0x040fe200078e02ff */
[----:B------:R-:W-:Y:S01]  /*7910*/  I2IP.S8.S32.SAT R11, R11, R6, RZ ;  /* 0x000000060b0b7239 */ /* 0x000fe200000014ff */
[----:B------:R-:W-:Y:S01]  /*7920*/  IMAD R8, R7, R40, R8 ;  /* 0x0000002807087224 */ /* 0x000fe200078e0208 */
[----:B------:R-:W-:Y:S01]  /*7930*/  SHF.L.U32 R6, R51, 0x10, RZ ;  /* 0x0000001033067819 */ /* 0x000fe200000006ff */
[----:B------:R-:W-:Y:S01]  /*7940*/  IMAD R30, R38, R34, RZ ;  /* 0x00000022261e7224 */ /* 0x000fe200078e02ff */
[----:B------:R-:W-:Y:S01]  /*7950*/  SHF.R.S32.HI R34, RZ, 0x18, R50 ;  /* 0x00000018ff227819 */ /* 0x000fe20000011432 */
[----:B------:R-:W-:Y:S01]  /*7960*/  IMAD R9, R32, R40, R9 ;  /* 0x0000002820097224 */ /* 0x000fe200078e0209 */
[----:B------:R-:W-:Y:S01]  /*7970*/  SHF.R.S32.HI R6, RZ, 0x18, R6 ;  /* 0x00000018ff067819 */ /* 0x000fe20000011406 */
[----:B------:R-:W-:Y:S01]  /*7980*/  IMAD R15, R38, R15, RZ ;  /* 0x0000000f260f7224 */ /* 0x000fe200078e02ff */
[----:B------:R-:W-:Y:S01]  /*7990*/  I2IP.S8.S32.SAT R57, R5, R4, R11 ;  /* 0x0000000405397239 */ /* 0x000fe2000000140b */
[-C--:B------:R-:W-:Y:S01]  /*79a0*/  IMAD R10, R33, R40.reuse, R10 ;  /* 0x00000028210a7224 */ /* 0x080fe200078e020a */
[----:B------:R-:W-:Y:S01]  /*79b0*/  SHF.L.U32 R5, R45, 0x10, RZ ;  /* 0x000000102d057819 */ /* 0x000fe200000006ff */
[----:B------:R-:W-:Y:S01]  /*79c0*/  IMAD.SHL.U32 R7, R51, 0x100, RZ ;  /* 0x0000010033077824 */ /* 0x000fe200078e00ff */
[----:B------:R-:W-:Y:S01]  /*79d0*/  PRMT R4, R45, 0x8880, RZ ;  /* 0x000088802d047816 */ /* 0x000fe200000000ff */
[-C--:B------:R-:W-:Y:S01]  /*79e0*/  IMAD R15, R34, R40.reuse, R15 ;  /* 0x00000028220f7224 */ /* 0x080fe200078e020f */
[----:B------:R-:W-:Y:S01]  /*79f0*/  SHF.R.S32.HI R5, RZ, 0x18, R5 ;  /* 0x00000018ff057819 */ /* 0x000fe20000011405 */
[-C--:B------:R-:W-:Y:S01]  /*7a00*/  IMAD R12, R3, R40.reuse, R12 ;  /* 0x00000028030c7224 */ /* 0x080fe200078e020c */
[----:B------:R-:W-:Y:S01]  /*7a10*/  SHF.R.S32.HI R7, RZ, 0x18, R7 ;  /* 0x00000018ff077819 */ /* 0x000fe20000011407 */
[----:B------:R-:W-:Y:S01]  /*7a20*/  IMAD R13, R6, R40, R13 ;  /* 0x00000028060d7224 */ /* 0x000fe200078e020d */
[----:B------:R-:W-:Y:S01]  /*7a30*/  I2IP.S8.S32.SAT R15, R15, R10, RZ ;  /* 0x0000000a0f0f7239 */ /* 0x000fe200000014ff */
[----:B------:R-:W-:Y:S01]  /*7a40*/  IMAD R19, R38, R19, RZ ;  /* 0x0000001326137224 */ /* 0x000fe200078e02ff */
[----:B------:R-:W-:Y:S01]  /*7a50*/  SHF.R.S32.HI R10, RZ, 0x18, R51 ;  /* 0x00000018ff0a7819 */ /* 0x000fe20000011433 */
[----:B------:R-:W-:Y:S01]  /*7a60*/  IMAD R14, R7, R40, R14 ;  /* 0x00000028070e7224 */ /* 0x000fe200078e020e */
[----:B------:R-:W-:Y:S01]  /*7a70*/  PRMT R3, R44, 0x8880, RZ ;  /* 0x000088802c037816 */ /* 0x000fe200000000ff */
[----:B------:R-:W-:Y:S01]  /*7a80*/  IMAD R23, R38, R23, RZ ;  /* 0x0000001726177224 */ /* 0x000fe200078e02ff */
[----:B------:R-:W-:Y:S01]  /*7a90*/  I2IP.S8.S32.SAT R58, R9, R8, R15 ;  /* 0x00000008093a7239 */ /* 0x000fe2000000140f */
[-C--:B------:R-:W-:Y:S02]  /*7aa0*/  IMAD R19, R10, R40.reuse, R19 ;  /* 0x000000280a137224 */ /* 0x080fe400078e0213 */
[-C--:B------:R-:W-:Y:S01]  /*7ab0*/  IMAD R16, R3, R40.reuse, R16 ;  /* 0x0000002803107224 */ /* 0x080fe200078e0210 */
[----:B------:R-:W-:Y:S01]  /*7ac0*/  SHF.R.S32.HI R3, RZ, 0x18, R44 ;  /* 0x00000018ff037819 */ /* 0x000fe2000001142c */
[----:B------:R-:W-:Y:S01]  /*7ad0*/  IMAD R17, R0, R40, R17 ;  /* 0x0000002800117224 */ /* 0x000fe200078e0211 */
[----:B------:R-:W-:Y:S01]  /*7ae0*/  I2IP.S8.S32.SAT R14, R19, R14, RZ ;  /* 0x0000000e130e7239 */ /* 0x000fe200000014ff */
[----:B------:R-:W-:Y:S02]  /*7af0*/  IMAD.SHL.U32 R0, R45, 0x100, RZ ;  /* 0x000001002d007824 */ /* 0x000fe400078e00ff */
[-C--:B------:R-:W-:Y:S01]  /*7b00*/  IMAD R18, R2, R40.reuse, R18 ;  /* 0x0000002802127224 */ /* 0x080fe200078e0212 */
[----:B------:R-:W-:Y:S01]  /*7b10*/  SHF.R.S32.HI R2, RZ, 0x18, R45 ;  /* 0x00000018ff027819 */ /* 0x000fe2000001142d */
[-C--:B------:R-:W-:Y:S01]  /*7b20*/  IMAD R23, R3, R40.reuse, R23 ;  /* 0x0000002803177224 */ /* 0x080fe200078e0217 */
[----:B------:R-:W-:Y:S01]  /*7b30*/  SHF.R.S32.HI R0, RZ, 0x18, R0 ;  /* 0x00000018ff007819 */ /* 0x000fe20000011400 */
[-C--:B------:R-:W-:Y:S01]  /*7b40*/  IMAD R20, R4, R40.reuse, R20 ;  /* 0x0000002804147224 */ /* 0x080fe200078e0214 */
[C---:B------:R-:W-:Y:S01]  /*7b50*/  SHF.L.U32 R4, R46.reuse, 0x10, RZ ;  /* 0x000000102e047819 */ /* 0x040fe200000006ff */
[-C--:B------:R-:W-:Y:S01]  /*7b60*/  IMAD R21, R5, R40.reuse, R21 ;  /* 0x0000002805157224 */ /* 0x080fe200078e0215 */
[----:B------:R-:W-:Y:S01]  /*7b70*/  PRMT R3, R46, 0x8880, RZ ;  /* 0x000088802e037816 */ /* 0x000fe200000000ff */
[----:B------:R-:W-:Y:S01]  /*7b80*/  IMAD R27, R38, R27, RZ ;  /* 0x0000001b261b7224 */ /* 0x000fe200078e02ff */
[----:B------:R-:W-:Y:S01]  /*7b90*/  SHF.L.U32 R5, R46, 0x8, RZ ;  /* 0x000000082e057819 */ /* 0x000fe200000006ff */
[-C--:B------:R-:W-:Y:S01]  /*7ba0*/  IMAD R22, R0, R40.reuse, R22 ;  /* 0x0000002800167224 */ /* 0x080fe200078e0216 */
[----:B------:R-:W-:Y:S01]  /*7bb0*/  SHF.R.S32.HI R4, RZ, 0x18, R4 ;  /* 0x00000018ff047819 */ /* 0x000fe20000011404 */
[-C--:B------:R-:W-:Y:S01]  /*7bc0*/  IMAD R27, R2, R40.reuse, R27 ;  /* 0x00000028021b7224 */ /* 0x080fe200078e021b */
[----:B------:R-:W-:Y:S01]  /*7bd0*/  SHF.R.S32.HI R5, RZ, 0x18, R5 ;  /* 0x00000018ff057819 */ /* 0x000fe20000011405 */
[-C--:B------:R-:W-:Y:S01]  /*7be0*/  IMAD R24, R3, R40.reuse, R24 ;  /* 0x0000002803187224 */ /* 0x080fe200078e0218 */
[C---:B------:R-:W-:Y:S01]  /*7bf0*/  SHF.L.U32 R3, R47.reuse, 0x10, RZ ;  /* 0x000000102f037819 */ /* 0x040fe200000006ff */
[-C--:B------:R-:W-:Y:S01]  /*7c00*/  IMAD R25, R4, R40.reuse, R25 ;  /* 0x0000002804197224 */ /* 0x080fe200078e0219 */
[----:B------:R-:W-:Y:S01]  /*7c10*/  SHF.R.S32.HI R0, RZ, 0x18, R46 ;  /* 0x00000018ff007819 */ /* 0x000fe2000001142e */
[----:B------:R-:W-:Y:S01]  /*7c20*/  IMAD R31, R38, R31, RZ ;  /* 0x0000001f261f7224 */ /* 0x000fe200078e02ff */
[----:B------:R-:W-:Y:S01]  /*7c30*/  PRMT R2, R47, 0x8880, RZ ;  /* 0x000088802f027816 */ /* 0x000fe200000000ff */
[-C--:B------:R-:W-:Y:S01]  /*7c40*/  IMAD R26, R5, R40.reuse, R26 ;  /* 0x00000028051a7224 */ /* 0x080fe200078e021a */
[----:B------:R-:W-:Y:S01]  /*7c50*/  SHF.L.U32 R4, R47, 0x8, RZ ;  /* 0x000000082f047819 */ /* 0x000fe200000006ff */
[-C--:B------:R-:W-:Y:S01]  /*7c60*/  IMAD R31, R0, R40.reuse, R31 ;  /* 0x00000028001f7224 */ /* 0x080fe200078e021f */
[----:B------:R-:W-:Y:S01]  /*7c70*/  SHF.R.S32.HI R3, RZ, 0x18, R3 ;  /* 0x00000018ff037819 */ /* 0x000fe20000011403 */
[-C--:B------:R-:W-:Y:S01]  /*7c80*/  IMAD R28, R2, R40.reuse, R28 ;  /* 0x00000028021c7224 */ /* 0x080fe200078e021c */
[----:B------:R-:W-:Y:S01]  /*7c90*/  SHF.R.S32.HI R4, RZ, 0x18, R4 ;  /* 0x00000018ff047819 */ /* 0x000fe20000011404 */
[----:B------:R-:W-:Y:S01]  /*7ca0*/  IMAD R35, R38, R35, RZ ;  /* 0x0000002326237224 */ /* 0x000fe200078e02ff */
[----:B------:R-:W-:Y:S01]  /*7cb0*/  SHF.R.S32.HI R5, RZ, 0x18, R47 ;  /* 0x00000018ff057819 */ /* 0x000fe2000001142f */
[----:B------:R-:W-:Y:S01]  /*7cc0*/  IMAD R29, R3, R40, R29 ;  /* 0x00000028031d7224 */ /* 0x000fe200078e021d */
[----:B------:R-:W-:Y:S01]  /*7cd0*/  I2IP.S8.S32.SAT R59, R13, R12, R14 ;  /* 0x0000000c0d3b7239 */ /* 0x000fe2000000140e */
[----:B------:R-:W-:Y:S01]  /*7ce0*/  IMAD R30, R4, R40, R30 ;  /* 0x00000028041e7224 */ /* 0x000fe200078e021e */
[----:B------:R-:W-:Y:S01]  /*7cf0*/  I2IP.S8.S32.SAT R18, R23, R18, RZ ;  /* 0x0000001217127239 */ /* 0x000fe200000014ff */
[----:B------:R-:W-:Y:S01]  /*7d00*/  IMAD R35, R5, R40, R35 ;  /* 0x0000002805237224 */ /* 0x000fe200078e0223 */
[----:B------:R-:W-:Y:S01]  /*7d10*/  I2IP.S8.S32.SAT R22, R27, R22, RZ ;  /* 0x000000161b167239 */ /* 0x000fe200000014ff */
[----:B------:R1:W-:Y:S01]  /*7d20*/  STS.128 [R69+UR44+0x5200], R56 ;  /* 0x0052003845007988 */ /* 0x0003e20008000c2c */
[----:B------:R-:W-:Y:S02]  /*7d30*/  I2IP.S8.S32.SAT R26, R31, R26, RZ ;  /* 0x0000001a1f1a7239 */ /* 0x000fe400000014ff */
[----:B------:R-:W-:Y:S02]  /*7d40*/  I2IP.S8.S32.SAT R19, R35, R30, RZ ;  /* 0x0000001e23137239 */ /* 0x000fe400000014ff */
[----:B------:R-:W-:Y:S02]  /*7d50*/  I2IP.S8.S32.SAT R16, R17, R16, R18 ;  /* 0x0000001011107239 */ /* 0x000fe40000001412 */
[----:B------:R-:W-:Y:S02]  /*7d60*/  I2IP.S8.S32.SAT R17, R21, R20, R22 ;  /* 0x0000001415117239 */ /* 0x000fe40000001416 */
        /* <DEDUP_REMOVED lines=13> */
[----:B------:R-:W-:Y:S02]  /*7e40*/  UIADD3 UR4, UP0, UPT, UR62, 0x680, URZ ;  /* 0x000006803e047890 */ /* 0x000fe4000ff1e0ff */
[----:B------:R-:W-:Y:S02]  /*7e50*/  UIADD3 UR9, UPT, UPT, UR49, 0x40, URZ ;  /* 0x0000004031097890 */ /* 0x000fe4000fffe0ff */
[----:B------:R-:W-:Y:S02]  /*7e60*/  UIADD3 UR8, UPT, UPT, UR44, 0x5200, URZ ;  /* 0x000052002c087890 */ /* 0x000fe4000fffe0ff */
[----:B------:R-:W-:Y:S01]  /*7e70*/  UIADD3.X UR5, UPT, UPT, URZ, UR63, URZ, UP0, !UPT ;  /* 0x0000003fff057290 */ /* 0x000fe200087fe4ff */
[----:B------:R-:W-:Y:S01]  /*7e80*/  UMOV UR10, UR50 ;  /* 0x00000032000a7c82 */ /* 0x000fe20008000000 */
[----:B------:R-:W-:Y:S07]  /*7e90*/  UMOV UR11, UR36 ;  /* 0x00000024000b7c82 */ /* 0x000fee0008000000 */
[----:B------:R2:W-:Y:S01]  /*7ea0*/  UTMASTG.3D [UR8], [UR4] ;  /* 0x00000008040073b5 */ /* 0x0005e20008010000 */
[----:B------:R0:W-:Y:S01]  /*7eb0*/  UTMACMDFLUSH ;  /* 0x00000000000079b7 */ /* 0x0001e20000000000 */
[----:B--2---:R-:W-:Y:S04]  /*7ec0*/  DEPBAR.LE SB0, 0x1 ;  /* 0x000080400000791a */ /* 0x004fe80000000000 */
.L_x_121:
[----:B------:R-:W-:Y:S05]  /*7ed0*/  BSYNC.RECONVERGENT B0 ;  /* 0x0000000000007941 */ /* 0x000fea0003800200 */
.L_x_120:
        /* <DEDUP_REMOVED lines=14> */
.L_x_125:
[----:B------:R-:W-:Y:S05]  /*7fc0*/  BSYNC B0 ;  /* 0x0000000000007941 */ /* 0x000fea0003800000 */
.L_x_124:
[----:B------:R-:W-:Y:S01]  /*7fd0*/  ISETP.NE.AND P0, PT, R54, RZ, PT ;  /* 0x000000ff3600720c */ /* 0x000fe20003f05270 */
[----:B------:R-:W-:Y:S11]  /*7fe0*/  VIADD R82, R82, 0x1 ;  /* 0x0000000152527836 */ /* 0x000ff60000000000 */
[----:B------:R-:W-:Y:S01]  /*7ff0*/  @!UPT UIADD3 URZ, UPT, UPT, URZ, URZ, URZ ;  /* 0x000000fffffff290 */ /* 0x000fe2000fffe0ff */
[----:B------:R3:W4:Y:S04]  /*8000*/  @P0 LDS.128 R44, [R2+0x210] ;  /* 0x00021000022c0984 */ /* 0x0007280000000c00 */
[----:B------:R1:W1:Y:S01]  /*8010*/  @P0 LDS.128 R48, [R3+0x200] ;  /* 0x0002000003300984 */ /* 0x0002620000000c00 */
        /* <DEDUP_REMOVED lines=8> */
[----:B---3--:R-:W-:Y:S02]  /*80a0*/  VIADD R2, R0, 0xc0 ;  /* 0x000000c000027836 */ /* 0x008fe40000000000 */
[----:B--2---:R-:W-:Y:S05]  /*80b0*/  IMAD.U32 R0, RZ, RZ, UR45 ;  /* 0x0000002dff007e24 */ /* 0x004fea000f8e00ff */
[----:B------:R-:W-:Y:S04]  /*80c0*/  PRMT R0, R0, 0x654, R2 ;  /* 0x0000065400007816 */ /* 0x000fe80000000002 */
[----:B-----5:R2:W-:Y:S02]  /*80d0*/  SYNCS.ARRIVE.TRANS64.RED.A1T0 RZ, [R0+URZ], RZ ;  /* 0x000000ff00ff79a7 */ /* 0x0205e400081004ff */
[----:B--2---:R-:W-:Y:S04]  /*80e0*/  SEL R0, RZ, 0x1, P0 ;  /* 0x00000001ff007807 */ /* 0x004fe80000000000 */
[----:B-1--4-:R-:W-:Y:S02]  /*80f0*/  LOP3.LUT R81, R81, R0, RZ, 0x3c, !PT ;  /* 0x0000000051517212 */ /* 0x012fe400078e3cff */
.L_x_123:
[----:B------:R-:W-:Y:S05]  /*8100*/  BSYNC B1 ;  /* 0x0000000000017941 */ /* 0x000fea0003800000 */
.L_x_122:
        /* <DEDUP_REMOVED lines=21> */
.L_x_127:
        /* <DEDUP_REMOVED lines=36> */
[----:B------:R-:W-:Y:S01]  /*84a0*/  SHF.L.U32 R0, R44, 0x10, RZ ;  /* 0x000000102c007819 */ /* 0x000fe200000006ff */
        /* <DEDUP_REMOVED lines=110> */
[----:B------:R-:W-:Y:S02]  /*8b90*/  UIADD3 UR4, UPT, UPT, UR44, 0x4200, URZ ;  /* 0x000042002c047890 */ /* 0x000fe4000fffe0ff */
[----:B------:R-:W-:Y:S01]  /*8ba0*/  UIADD3 UR9, UPT, UPT, UR49, 0x80, URZ ;  /* 0x0000008031097890 */ /* 0x000fe2000fffe0ff */
[----:B------:R-:W-:Y:S01]  /*8bb0*/  UMOV UR10, UR50 ;  /* 0x00000032000a7c82 */ /* 0x000fe20008000000 */
[----:B------:R-:W-:Y:S02]  /*8bc0*/  UMOV UR11, UR36 ;  /* 0x00000024000b7c82 */ /* 0x000fe40008000000 */
        /* <DEDUP_REMOVED lines=8> */
.L_x_129:
[----:B------:R-:W-:Y:S05]  /*8c50*/  BSYNC.RECONVERGENT B0 ;  /* 0x0000000000007941 */ /* 0x000fea0003800200 */
.L_x_128:
        /* <DEDUP_REMOVED lines=14> */
.L_x_133:
[----:B------:R-:W-:Y:S05]  /*8d40*/  BSYNC B0 ;  /* 0x0000000000007941 */ /* 0x000fea0003800000 */
.L_x_132:
        /* <DEDUP_REMOVED lines=18> */
.L_x_131:
[----:B------:R-:W-:Y:S05]  /*8e70*/  BSYNC B1 ;  /* 0x0000000000017941 */ /* 0x000fea0003800000 */
.L_x_130:
        /* <DEDUP_REMOVED lines=21> */
.L_x_135:
[----:B------:R-:W-:Y:S01]  /*8fd0*/  ISETP.NE.AND P0, PT, R87, RZ, PT ;  /* 0x000000ff5700720c */ /* 0x000fe20003f05270 */
[----:B------:R-:W-:Y:S05]  /*8fe0*/  WARPSYNC.ALL ;  /* 0x0000000000007948 */ /* 0x000fea0003800000 */
[----:B------:R-:W-:Y:S01]  /*8ff0*/  IMAD.SHL.U32 R66, R49, 0x100, RZ ;  /* 0x0000010031427824 */ /* 0x000fe200078e00ff */
[----:B------:R-:W-:Y:S01]  /*9000*/  R2UR UR4, R39 ;  /* 0x00000000270472ca */ /* 0x000fe200000e0000 */
[----:B------:R-:W-:Y:S01]  /*9010*/  IMAD.SHL.U32 R60, R51, 0x100, RZ ;  /* 0x00000100333c7824 */ /* 0x000fe200078e00ff */
[C---:B------:R-:W-:Y:S01]  /*9020*/  SHF.L.U32 R2, R48.reuse, 0x10, RZ ;  /* 0x0000001030027819 */ /* 0x040fe200000006ff */
[----:B----4-:R-:W-:Y:S01]  /*9030*/  IMAD.SHL.U32 R54, R45, 0x100, RZ ;  /* 0x000001002d367824 */ /* 0x010fe200078e00ff */
[C---:B------:R-:W-:Y:S01]  /*9040*/  PRMT R0, R48.reuse, 0x8880, RZ ;  /* 0x0000888030007816 */ /* 0x040fe200000000ff */
[----:B------:R-:W-:Y:S01]  /*9050*/  BSSY.RECONVERGENT B0, `(.L_x_136) ;  /* 0x000009e000007945 */ /* 0x000fe20003800200 */
[----:B------:R-:W-:Y:S02]  /*9060*/  SHF.L.U32 R3, R48, 0x8, RZ ;  /* 0x0000000830037819 */ /* 0x000fe400000006ff */
[----:B------:R-:W-:Y:S02]  /*9070*/  SHF.R.S32.HI R2, RZ, 0x18, R2 ;  /* 0x00000018ff027819 */ /* 0x000fe40000011402 */
[----:B------:R-:W-:Y:S02]  /*9080*/  PRMT R68, R49, 0x8880, RZ ;  /* 0x0000888031447816 */ /* 0x000fe400000000ff */
[----:B------:R-:W-:Y:S01]  /*9090*/  SHF.R.S32.HI R3, RZ, 0x18, R3 ;  /* 0x00000018ff037819 */ /* 0x000fe20000011403 */
[----:B-1----:R-:W-:Y:S01]  /*90a0*/  LDTM.16dp32bit_t0_t15.x32 R4, tmem[UR4+0xc0] ;  /* 0x0000c004000479ee */ /* 0x002fe20008a80000 */
[----:B------:R-:W1:Y:S01]  /*90b0*/  LDTM.16dp32bit_t16_t31.x32 R4, tmem[UR4+0xe0] ;  /* 0x0000e004000479ee */ /* 0x000e620008aa0000 */
[----:B------:R-:W-:Y:S01]  /*90c0*/  NOP ;  /* 0x0000000000007918 */ /* 0x000fe20000000000 */
[----:B------:R-:W-:Y:S02]  /*90d0*/  SHF.L.U32 R63, R50, 0x8, RZ ;  /* 0x00000008323f7819 */ /* 0x000fe400000006ff */
[C---:B------:R-:W-:Y:S02]  /*90e0*/  PRMT R62, R51.reuse, 0x8880, RZ ;  /* 0x00008880333e7816 */ /* 0x040fe400000000ff */
[----:B------:R-:W-:Y:S02]  /*90f0*/  SHF.L.U32 R61, R51, 0x10, RZ ;  /* 0x00000010333d7819 */ /* 0x000fe400000006ff */
[----:B------:R-:W-:Y:S02]  /*9100*/  R2UR UR5, R52 ;  /* 0x00000000340572ca */ /* 0x000fe400000e0000 */
[----:B------:R-:W-:Y:S01]  /*9110*/  SHF.R.S32.HI R39, RZ, 0x18, R48 ;  /* 0x00000018ff277819 */ /* 0x000fe20000011430 */
[----:B------:R-:W-:Y:S01]  /*9120*/  IMAD.SHL.U32 R48, R47, 0x100, RZ ;  /* 0x000001002f307824 */ /* 0x000fe200078e00ff */
[----:B------:R-:W-:Y:S02]  /*9130*/  SHF.L.U32 R67, R49, 0x10, RZ ;  /* 0x0000001031437819 */ /* 0x000fe400000006ff */
[C---:B------:R-:W-:Y:S02]  /*9140*/  PRMT R65, R50.reuse, 0x8880, RZ ;  /* 0x0000888032417816 */ /* 0x040fe400000000ff */
[----:B------:R-:W-:Y:S02]  /*9150*/  SHF.R.S32.HI R41, RZ, 0x18, R49 ;  /* 0x00000018ff297819 */ /* 0x000fe40000011431 */
[----:B------:R-:W-:Y:S02]  /*9160*/  SHF.L.U32 R64, R50, 0x10, RZ ;  /* 0x0000001032407819 */ /* 0x000fe400000006ff */
[----:B------:R-:W-:Y:S01]  /*9170*/  SHF.R.S32.HI R42, RZ, 0x18, R50 ;  /* 0x00000018ff2a7819 */ /* 0x000fe20000011432 */
[----:B------:R-:W-:Y:S01]  /*9180*/  UIADD3 UR4, UPT, UPT, UR5, 0x130, URZ ;  /* 0x0000013005047890 */ /* 0x000fe2000fffe0ff */
[----:B------:R-:W-:Y:S01]  /*9190*/  PRMT R59, R44, 0x8880, RZ ;  /* 0x000088802c3b7816 */ /* 0x000fe200000000ff */
[C---:B-1----:R-:W-:Y:S02]  /*91a0*/  IMAD R4, R38.reuse, R4, RZ ;  /* 0x0000000426047224 */ /* 0x042fe400078e02ff */
[----:B------:R-:W-:Y:S01]  /*91b0*/  UPRMT UR4, UR45, 0x654, UR4 ;  /* 0x000006542d047896 */ /* 0x000fe20008000004 */
[C---:B------:R-:W-:Y:S01]  /*91c0*/  IMAD R5, R38.reuse, R5, RZ ;  /* 0x0000000526057224 */ /* 0x040fe200078e02ff */
[----:B------:R-:W-:Y:S01]  /*91d0*/  SHF.R.S32.HI R43, RZ, 0x18, R51 ;  /* 0x00000018ff2b7819 */ /* 0x000fe20000011433 */
[----:B------:R-:W-:Y:S01]  /*91e0*/  IMAD R6, R38, R6, RZ ;  /* 0x0000000626067224 */ /* 0x000fe200078e02ff */
[----:B------:R-:W-:Y:S01]  /*91f0*/  SHF.L.U32 R51, R46, 0x8, RZ ;  /* 0x000000082e337819 */ /* 0x000fe200000006ff */
[----:B------:R-:W-:Y:S01]  /*9200*/  IMAD R4, R0, R40, R4 ;  /* 0x0000002800047224 */ /* 0x000fe200078e0204 */
[----:B------:R-:W-:Y:S01]  /*9210*/  MOV R0, R68 ;  /* 0x0000004400007202 */ /* 0x000fe20000000f00 */
[----:B------:R-:W-:Y:S01]  /*9220*/  IMAD R7, R38, R7, RZ ;  /* 0x0000000726077224 */ /* 0x000fe200078e02ff */
[----:B------:R-:W-:Y:S01]  /*9230*/  SHF.L.U32 R58, R44, 0x10, RZ ;  /* 0x000000102c3a7819 */ /* 0x000fe200000006ff */
[-C--:B------:R-:W-:Y:S01]  /*9240*/  IMAD R5, R2, R40.reuse, R5 ;  /* 0x0000002802057224 */ /* 0x080fe200078e0205 */
[----:B------:R-:W-:Y:S01]  /*9250*/  SYNCS.ARRIVE.TRANS64.RED.A1T0 RZ, [UR4], RZ ;  /* 0x000000ffffff79a7 */ /* 0x000fe20008100404 */
[----:B------:R-:W-:Y:S01]  /*9260*/  IMAD R6, R3, R40, R6 ;  /* 0x0000002803067224 */ /* 0x000fe200078e0206 */
[----:B------:R-:W-:Y:S01]  /*9270*/  SHF.R.S32.HI R2, RZ, 0x18, R67 ;  /* 0x00000018ff027819 */ /* 0x000fe20000011443 */
[C---:B------:R-:W-:Y:S01]  /*9280*/  IMAD R8, R38.reuse, R8, RZ ;  /* 0x0000000826087224 */ /* 0x040fe200078e02ff */
[----:B------:R-:W-:Y:S01]  /*9290*/  SHF.R.S32.HI R3, RZ, 0x18, R66 ;  /* 0x00000018ff037819 */ /* 0x000fe20000011442 */
[-C--:B------:R-:W-:Y:S01]  /*92a0*/  IMAD R7, R39, R40.reuse, R7 ;  /* 0x0000002827077224 */ /* 0x080fe200078e0207 */
[----:B------:R-:W-:Y:S01]  /*92b0*/  MOV R39, R65 ;  /* 0x0000004100277202 */ /* 0x000fe20000000f00 */
[----:B------:R-:W-:Y:S01]  /*92c0*/  IMAD R9, R38, R9, RZ ;  /* 0x0000000926097224 */ /* 0x000fe200078e02ff */
[C---:B------:R-:W-:Y:S01]  /*92d0*/  PRMT R56, R45.reuse, 0x8880, RZ ;  /* 0x000088802d387816 */ /* 0x040fe200000000ff */
[----:B------:R-:W-:Y:S01]  /*92e0*/  IMAD R8, R0, R40, R8 ;  /* 0x0000002800087224 */ /* 0x000fe200078e0208 */
[----:B------:R-:W-:Y:S01]  /*92f0*/  SHF.L.U32 R55, R45, 0x10, RZ ;  /* 0x000000102d377819 */ /* 0x000fe200000006ff */
[----:B------:R-:W-:Y:S01]  /*9300*/  IMAD R10, R38, R10, RZ ;  /* 0x0000000a260a7224 */ /* 0x000fe200078e02ff */
[----:B------:R-:W-:Y:S01]  /*9310*/  PRMT R53, R46, 0x8880, RZ ;  /* 0x000088802e357816 */ /* 0x000fe200000000ff */
[----:B------:R-:W-:Y:S01]  /*9320*/  IMAD R9, R2, R40, R9 ;  /* 0x0000002802097224 */ /* 0x000fe200078e0209 */
[----:B------:R-:W-:Y:S01]  /*9330*/  SHF.R.S32.HI R45, RZ, 0x18, R45 ;  /* 0x00000018ff2d7819 */ /* 0x000fe2000001142d */
[----:B------:R-:W-:Y:S01]  /*9340*/  IMAD R0, R38, R20, RZ ;  /* 0x0000001426007224 */ /* 0x000fe200078e02ff */
[----:B------:R-:W-:Y:S01]  /*9350*/  SHF.L.U32 R52, R46, 0x10, RZ ;  /* 0x000000102e347819 */ /* 0x000fe200000006ff */
[C---:B------:R-:W-:Y:S01]  /*9360*/  IMAD R11, R38.reuse, R11, RZ ;  /* 0x0000000b260b7224 */ /* 0x040fe200078e02ff */
[C---:B------:R-:W-:Y:S01]  /*9370*/  PRMT R50, R47.reuse, 0x8880, RZ ;  /* 0x000088802f327816 */ /* 0x040fe200000000ff */
[C---:B------:R-:W-:Y:S01]  /*9380*/  IMAD R2, R38.reuse, R21, RZ ;  /* 0x0000001526027224 */ /* 0x040fe200078e02ff */
[----:B------:R-:W-:Y:S01]  /*9390*/  SHF.R.S32.HI R46, RZ, 0x18, R46 ;  /* 0x00000018ff2e7819 */ /* 0x000fe2000001142e */
[C---:B------:R-:W-:Y:S01]  /*93a0*/  IMAD R20, R38.reuse, R24, RZ ;  /* 0x0000001826147224 */ /* 0x040fe200078e02ff */
[----:B------:R-:W-:Y:S01]  /*93b0*/  SHF.L.U32 R49, R47, 0x10, RZ ;  /* 0x000000102f317819 */ /* 0x000fe200000006ff */
[C---:B------:R-:W-:Y:S01]  /*93c0*/  IMAD R21, R38.reuse, R25, RZ ;  /* 0x0000001926157224 */ /* 0x040fe200078e02ff */
[----:B------:R-:W-:Y:S01]  /*93d0*/  SHF.R.S32.HI R47, RZ, 0x18, R47 ;  /* 0x00000018ff2f7819 */ /* 0x000fe2000001142f */
[----:B------:R-:W-:Y:S01]  /*93e0*/  IMAD R24, R38, R28, RZ ;  /* 0x0000001c26187224 */ /* 0x000fe200078e02ff */
[----:B------:R-:W-:Y:S01]  /*93f0*/  SHF.L.U32 R57, R44, 0x8, RZ ;  /* 0x000000082c397819 */ /* 0x000fe200000006ff */
[----:B------:R-:W-:Y:S01]  /*9400*/  IMAD R10, R3, R40, R10 ;  /* 0x00000028030a7224 */ /* 0x000fe200078e020a */
[----:B------:R-:W-:Y:S01]  /*9410*/  SHF.R.S32.HI R44, RZ, 0x18, R44 ;  /* 0x00000018ff2c7819 */ /* 0x000fe2000001142c */
[----:B------:R-:W-:Y:S01]  /*9420*/  IMAD R12, R38, R12, RZ ;  /* 0x0000000c260c7224 */ /* 0x000fe200078e02ff */
[----:B------:R-:W-:Y:S01]  /*9430*/  IADD3 R36, PT, PT, R36, 0x1, RZ ;  /* 0x0000000124247810 */ /* 0x000fe20007ffe0ff */
[C---:B------:R-:W-:Y:S02]  /*9440*/  IMAD R25, R38.reuse, R29, RZ ;  /* 0x0000001d26197224 */ /* 0x040fe400078e02ff */
[C---:B------:R-:W-:Y:S01]  /*9450*/  IMAD R28, R38.reuse, R32, RZ ;  /* 0x00000020261c7224 */ /* 0x040fe200078e02ff */
[----:B------:R-:W-:Y:S01]  /*9460*/  SHF.R.S32.HI R32, RZ, 0x18, R64 ;  /* 0x00000018ff207819 */ /* 0x000fe20000011440 */
[C---:B------:R-:W-:Y:S01]  /*9470*/  IMAD R29, R38.reuse, R33, RZ ;  /* 0x00000021261d7224 */ /* 0x040fe200078e02ff */
[----:B------:R-:W-:Y:S01]  /*9480*/  I2IP.S8.S32.SAT R33, R7, R6, RZ ;  /* 0x0000000607217239 */ /* 0x000fe200000014ff */
[----:B------:R-:W-:Y:S01]  /*9490*/  IMAD R11, R41, R40, R11 ;  /* 0x00000028290b7224 */ /* 0x000fe200078e020b */
[----:B------:R-:W-:Y:S01]  /*94a0*/  SHF.R.S32.HI R6, RZ, 0x18, R63 ;  /* 0x00000018ff067819 */ /* 0x000fe2000001143f */
[C---:B------:R-:W-:Y:S01]  /*94b0*/  IMAD R13, R38.reuse, R13, RZ ;  /* 0x0000000d260d7224 */ /* 0x040fe200078e02ff */
[----:B------:R-:W-:Y:S01]  /*94c0*/  MOV R7, R62 ;  /* 0x0000003e00077202 */ /* 0x000fe20000000f00 */
[C---:B------:R-:W-:Y:S02]  /*94d0*/  IMAD R14, R38.reuse, R14, RZ ;  /* 0x0000000e260e7224 */ /* 0x040fe400078e02ff */
[C---:B------:R-:W-:Y:S02]  /*94e0*/  IMAD R3, R38.reuse, R22, RZ ;  /* 0x0000001626037224 */ /* 0x040fe400078e02ff */
[----:B------:R-:W-:Y:S02]  /*94f0*/  IMAD R12, R39, R40, R12 ;  /* 0x00000028270c7224 */ /* 0x000fe400078e020c */
[C---:B------:R-:W-:Y:S02]  /*9500*/  IMAD R22, R38.reuse, R26, RZ ;  /* 0x0000001a26167224 */ /* 0x040fe400078e02ff */
[C---:B------:R-:W-:Y:S02]  /*9510*/  IMAD R15, R38.reuse, R15, RZ ;  /* 0x0000000f260f7224 */ /* 0x040fe400078e02ff */
[----:B------:R-:W-:Y:S02]  /*9520*/  IMAD R26, R38, R30, RZ ;  /* 0x0000001e261a7224 */ /* 0x000fe400078e02ff */
[----:B------:R-:W-:Y:S02]  /*9530*/  IMAD R13, R32, R40, R13 ;  /* 0x00000028200d7224 */ /* 0x000fe400078e020d */
[C---:B------:R-:W-:Y:S01]  /*9540*/  IMAD R30, R38.reuse, R34, RZ ;  /* 0x00000022261e7224 */ /* 0x040fe200078e02ff */
[----:B------:R-:W-:Y:S01]  /*9550*/  I2IP.S8.S32.SAT R34, R11, R10, RZ ;  /* 0x0000000a0b227239 */ /* 0x000fe200000014ff */
[----:B------:R-:W-:Y:S01]  /*9560*/  IMAD R16, R38, R16, RZ ;  /* 0x0000001026107224 */ /* 0x000fe200078e02ff */
[----:B------:R-:W-:Y:S01]  /*9570*/  SHF.R.S32.HI R10, RZ, 0x18, R61 ;  /* 0x00000018ff0a7819 */ /* 0x000fe2000001143d */
[----:B------:R-:W-:Y:S01]  /*9580*/  IMAD R14, R6, R40, R14 ;  /* 0x00000028060e7224 */ /* 0x000fe200078e020e */
[----:B------:R-:W-:Y:S01]  /*9590*/  I2IP.S8.S32.SAT R61, R9, R8, R34 ;  /* 0x00000008093d7239 */ /* 0x000fe20000001422 */
[----:B------:R-:W-:Y:S01]  /*95a0*/  IMAD R17, R38, R17, RZ ;  /* 0x0000001126117224 */ /* 0x000fe200078e02ff */
[----:B------:R-:W-:Y:S01]  /*95b0*/  SHF.R.S32.HI R11, RZ, 0x18, R60 ;  /* 0x00000018ff0b7819 */ /* 0x000fe2000001143c */
[----:B------:R-:W-:Y:S01]  /*95c0*/  IMAD R15, R42, R40, R15 ;  /* 0x000000282a0f7224 */ /* 0x000fe200078e020f */
[----:B------:R-:W-:Y:S01]  /*95d0*/  I2IP.S8.S32.SAT R60, R5, R4, R33 ;  /* 0x00000004053c7239 */ /* 0x000fe20000001421 */
[C---:B------:R-:W-:Y:S01]  /*95e0*/  IMAD R18, R38.reuse, R18, RZ ;  /* 0x0000001226127224 */ /* 0x040fe200078e02ff */
[----:B------:R-:W-:Y:S01]  /*95f0*/  SHF.R.S32.HI R5, RZ, 0x18, R58 ;  /* 0x00000018ff057819 */ /* 0x000fe2000001143a */
[----:B------:R-:W-:Y:S01]  /*9600*/  IMAD R16, R7, R40, R16 ;  /* 0x0000002807107224 */ /* 0x000fe200078e0210 */
[----:B------:R-:W-:Y:S01]  /*9610*/  I2IP.S8.S32.SAT R14, R15, R14, RZ ;  /* 0x0000000e0f0e7239 */ /* 0x000fe200000014ff */
[----:B------:R-:W-:Y:S01]  /*9620*/  IMAD R19, R38, R19, RZ ;  /* 0x0000001326137224 */ /* 0x000fe200078e02ff */
[----:B------:R-:W-:Y:S01]  /*9630*/  SHF.R.S32.HI R7, RZ, 0x18, R48 ;  /* 0x00000018ff077819 */ /* 0x000fe20000011430 */
[----:B------:R-:W-:Y:S01]  /*9640*/  IMAD R17, R10, R40, R17 ;  /* 0x000000280a117224 */ /* 0x000fe200078e0211 */
[----:B------:R-:W-:Y:S01]  /*9650*/  I2IP.S8.S32.SAT R62, R13, R12, R14 ;  /* 0x0000000c0d3e7239 */ /* 0x000fe2000000140e */
[-C--:B------:R-:W-:Y:S01]  /*9660*/  IMAD R18, R11, R40.reuse, R18 ;  /* 0x000000280b127224 */ /* 0x080fe200078e0212 */
[----:B------:R-:W-:Y:S01]  /*9670*/  SHF.R.S32.HI R6, RZ, 0x18, R57 ;  /* 0x00000018ff067819 */ /* 0x000fe20000011439 */
[----:B------:R-:W-:Y:S02]  /*9680*/  IMAD.MOV.U32 R4, RZ, RZ, R59 ;  /* 0x000000ffff047224 */ /* 0x000fe400078e003b */
[-C--:B------:R-:W-:Y:S02]  /*9690*/  IMAD R19, R43, R40.reuse, R19 ;  /* 0x000000282b137224 */ /* 0x080fe400078e0213 */
[----:B------:R-:W-:Y:S01]  /*96a0*/  IMAD R0, R4, R40, R0 ;  /* 0x0000002804007224 */ /* 0x000fe200078e0200 */
[----:B------:R-:W-:Y:S01]  /*96b0*/  MOV R4, R56 ;  /* 0x0000003800047202 */ /* 0x000fe20000000f00 */
[----:B------:R-:W-:Y:S01]  /*96c0*/  IMAD R23, R38, R23, RZ ;  /* 0x0000001726177224 */ /* 0x000fe200078e02ff */
[----:B------:R-:W-:Y:S01]  /*96d0*/  I2IP.S8.S32.SAT R18, R19, R18, RZ ;  /* 0x0000001213127239 */ /* 0x000fe200000014ff */
[-C--:B------:R-:W-:Y:S01]  /*96e0*/  IMAD R2, R5, R40.reuse, R2 ;  /* 0x0000002805027224 */ /* 0x080fe200078e0202 */
[----:B------:R-:W-:Y:S01]  /*96f0*/  SHF.R.S32.HI R5, RZ, 0x18, R55 ;  /* 0x00000018ff057819 */ /* 0x000fe20000011437 */
[----:B------:R-:W-:Y:S01]  /*9700*/  IMAD R3, R6, R40, R3 ;  /* 0x0000002806037224 */ /* 0x000fe200078e0203 */
[----:B------:R-:W-:Y:S01]  /*9710*/  I2IP.S8.S32.SAT R63, R17, R16, R18 ;  /* 0x00000010113f7239 */ /* 0x000fe20000001412 */
[-C--:B------:R-:W-:Y:S01]  /*9720*/  IMAD R23, R44, R40.reuse, R23 ;  /* 0x000000282c177224 */ /* 0x080fe200078e0217 */
[----:B------:R-:W-:Y:S01]  /*9730*/  SHF.R.S32.HI R6, RZ, 0x18, R54 ;  /* 0x00000018ff067819 */ /* 0x000fe20000011436 */
[-C--:B------:R-:W-:Y:S01]  /*9740*/  IMAD R20, R4, R40.reuse, R20 ;  /* 0x0000002804147224 */ /* 0x080fe200078e0214 */
[----:B------:R-:W-:Y:S01]  /*9750*/  MOV R4, R53 ;  /* 0x0000003500047202 */ /* 0x000fe20000000f00 */
[----:B------:R1:W-:Y:S01]  /*9760*/  STS.128 [R69+UR44+0x5200], R60 ;  /* 0x0052003c45007988 */ /* 0x0003e20008000c2c */
[----:B------:R-:W-:Y:S01]  /*9770*/  IMAD R27, R38, R27, RZ ;  /* 0x0000001b261b7224 */ /* 0x000fe200078e02ff */
[----:B------:R-:W-:Y:S01]  /*9780*/  I2IP.S8.S32.SAT R3, R23, R3, RZ ;  /* 0x0000000317037239 */ /* 0x000fe200000014ff */
[-C--:B------:R-:W-:Y:S01]  /*9790*/  IMAD R21, R5, R40.reuse, R21 ;  /* 0x0000002805157224 */ /* 0x080fe200078e0215 */
[----:B------:R-:W-:Y:S01]  /*97a0*/  SHF.R.S32.HI R5, RZ, 0x18, R52 ;  /* 0x00000018ff057819 */ /* 0x000fe20000011434 */
[-C--:B------:R-:W-:Y:S01]  /*97b0*/  IMAD R22, R6, R40.reuse, R22 ;  /* 0x0000002806167224 */ /* 0x080fe200078e0216 */
[----:B------:R-:W-:Y:S01]  /*97c0*/  SHF.R.S32.HI R6, RZ, 0x18, R49 ;  /* 0x00000018ff067819 */ /* 0x000fe20000011431 */
[-C--:B------:R-:W-:Y:S02]  /*97d0*/  IMAD R27, R45, R40.reuse, R27 ;  /* 0x000000282d1b7224 */ /* 0x080fe400078e021b */
[-C--:B------:R-:W-:Y:S01]  /*97e0*/  IMAD R24, R4, R40.reuse, R24 ;  /* 0x0000002804187224 */ /* 0x080fe200078e0218 */
[----:B------:R-:W-:Y:S01]  /*97f0*/  SHF.R.S32.HI R4, RZ, 0x18, R51 ;  /* 0x00000018ff047819 */ /* 0x000fe20000011433 */
[----:B------:R-:W-:Y:S01]  /*9800*/  IMAD R25, R5, R40, R25 ;  /* 0x0000002805197224 */ /* 0x000fe200078e0219 */
[----:B------:R-:W-:Y:S01]  /*9810*/  MOV R5, R50 ;  /* 0x0000003200057202 */ /* 0x000fe20000000f00 */
[----:B------:R-:W-:Y:S02]  /*9820*/  IMAD R31, R38, R31, RZ ;  /* 0x0000001f261f7224 */ /* 0x000fe400078e02ff */
[----:B------:R-:W-:Y:S01]  /*9830*/  IMAD R26, R4, R40, R26 ;  /* 0x00000028041a7224 */ /* 0x000fe200078e021a */
[----:B------:R-:W-:Y:S01]  /*9840*/  I2IP.S8.S32.SAT R4, R2, R0, R3 ;  /* 0x0000000002047239 */ /* 0x000fe20000001403 */
[-C--:B------:R-:W-:Y:S02]  /*9850*/  IMAD R31, R46, R40.reuse, R31 ;  /* 0x000000282e1f7224 */ /* 0x080fe400078e021f */
[----:B------:R-:W-:Y:S01]  /*9860*/  IMAD R28, R5, R40, R28 ;  /* 0x00000028051c7224 */ /* 0x000fe200078e021c */
[----:B------:R-:W-:Y:S01]  /*9870*/  I2IP.S8.S32.SAT R5, R27, R22, RZ ;  /* 0x000000161b057239 */ /* 0x000fe200000014ff */
[----:B------:R-:W-:Y:S01]  /*9880*/  IMAD R29, R6, R40, R29 ;  /* 0x00000028061d7224 */ /* 0x000fe200078e021d */
[----:B------:R-:W-:Y:S01]  /*9890*/  I2IP.S8.S32.SAT R6, R31, R26, RZ ;  /* 0x0000001a1f067239 */ /* 0x000fe200000014ff */
[----:B------:R-:W-:Y:S01]  /*98a0*/  IMAD R35, R38, R35, RZ ;  /* 0x0000002326237224 */ /* 0x000fe200078e02ff */
[----:B------:R-:W-:Y:S01]  /*98b0*/  I2IP.S8.S32.SAT R5, R21, R20, R5 ;  /* 0x0000001415057239 */ /* 0x000fe20000001405 */
[----:B------:R-:W-:Y:S01]  /*98c0*/  IMAD R30, R7, R40, R30 ;  /* 0x00000028071e7224 */ /* 0x000fe200078e021e */
[----:B------:R-:W-:Y:S01]  /*98d0*/  I2IP.S8.S32.SAT R6, R25, R24, R6 ;  /* 0x0000001819067239 */ /* 0x000fe20000001406 */
[----:B------:R-:W-:Y:S05]  /*98e0*/  IMAD R35, R47, R40, R35 ;  /* 0x000000282f237224 */ /* 0x000fea00078e0223 */
[----:B------:R-:W-:Y:S04]  /*98f0*/  I2IP.S8.S32.SAT R7, R35, R30, RZ ;  /* 0x0000001e23077239 */ /* 0x000fe800000014ff */
[----:B------:R-:W-:Y:S05]  /*9900*/  I2IP.S8.S32.SAT R7, R29, R28, R7 ;  /* 0x0000001c1d077239 */ /* 0x000fea0000001407 */
        /* <DEDUP_REMOVED lines=18> */
.L_x_137:
[----:B------:R-:W-:Y:S05]  /*9a30*/  BSYNC.RECONVERGENT B0 ;  /* 0x0000000000007941 */ /* 0x000fea0003800200 */
.L_x_136:
[----:B------:R-:W-:Y:S01]  /*9a40*/  R2UR UR5, R76 ;  /* 0x000000004c0572ca */ /* 0x000fe200000e0000 */
[----:B------:R-:W-:Y:S01]  /*9a50*/  BAR.SYNC.DEFER_BLOCKING 0x1, 0x80 ;  /* 0x0042000000007b1d */ /* 0x000fe20000010000 */
[----:B------:R-:W-:Y:S01]  /*9a60*/  R2UR UR4, R77 ;  /* 0x000000004d0472ca */ /* 0x000fe200000e0000 */
[----:B------:R-:W-:Y:S01]  /*9a70*/  UISETP.NE.AND UP0, UPT, UR46, URZ, UPT ;  /* 0x000000ff2e00728c */ /* 0x000fe2000bf05270 */
[----:B------:R-:W-:Y:S02]  /*9a80*/  ISETP.NE.AND P0, PT, R79, 0x2, PT ;  /* 0x000000024f00780c */ /* 0x000fe40003f05270 */
[----:B------:R-:W-:Y:S02]  /*9a90*/  ISETP.NE.AND P1, PT, R36, 0x4, PT ;  /* 0x000000042400780c */ /* 0x000fe40003f25270 */
[----:B------:R-:W-:Y:S02]  /*9aa0*/  SEL R2, RZ, 0x1, P0 ;  /* 0x00000001ff027807 */ /* 0x000fe40000000000 */
[----:B------:R-:W-:Y:S02]  /*9ab0*/  SEL R0, RZ, 0x1, P1 ;  /* 0x00000001ff007807 */ /* 0x000fe40000800000 */
[----:B------:R-:W-:Y:S01]  /*9ac0*/  LOP3.LUT R83, R83, R2, RZ, 0x3c, !PT ;  /* 0x0000000253537212 */ /* 0x000fe200078e3cff */
[----:B------:R-:W-:Y:S01]  /*9ad0*/  UIADD3 UR31, UPT, UPT, UR37, UR5, URZ ;  /* 0x00000005251f7290 */ /* 0x000fe2000fffe0ff */
[----:B------:R-:W-:Y:S01]  /*9ae0*/  LOP3.LUT R84, R84, R0, RZ, 0x3c, !PT ;  /* 0x0000000054547212 */ /* 0x000fe200078e3cff */
[----:B------:R-:W-:Y:S01]  /*9af0*/  UIADD3 UR30, UPT, UPT, UR38, UR4, URZ ;  /* 0x00000004261e7290 */ /* 0x000fe2000fffe0ff */
[----:B------:R-:W-:Y:S02]  /*9b00*/  SEL R79, R79, RZ, P0 ;  /* 0x000000ff4f4f7207 */ /* 0x000fe40000000000 */
[----:B------:R-:W-:Y:S01]  /*9b10*/  SEL R36, R36, RZ, P1 ;  /* 0x000000ff24247207 */ /* 0x000fe20000800000 */
[----:B------:R-:W-:Y:S01]  /*9b20*/  UMOV UR36, UR59 ;  /* 0x0000003b00247c82 */ /* 0x000fe20008000000 */
[----:B------:R-:W-:Y:S07]  /*9b30*/  BRA.U UP0, `(.L_x_138) ;  /* 0xffffffb900c47547 */ /* 0x000fee000b83ffff */
[----:B------:R-:W-:Y:S05]  /*9b40*/  EXIT ;  /* 0x000000000000794d */ /* 0x000fea0003800000 */
.L_x_25:
[----:B---3--:R3:W4:Y:S02]  /*9b50*/  SYNCS.PHASECHK.TRANS64.TRYWAIT P0, [R0+URZ+0x160], R2 ;  /* 0x00016002000075a7 */ /* 0x00872400080011ff */
[----:B----4-:R-:W-:Y:S05]  /*9b60*/  @!P0 NANOSLEEP.SYNCS 0x989680 ;  /* 0x009896800000895d */ /* 0x010fea0003900000 */
[----:B------:R-:W4:Y:S02]  /*9b70*/  @!P0 SYNCS.PHASECHK.TRANS64 P0, [R0+URZ+0x160], R2 ;  /* 0x00016002000085a7 */ /* 0x000f2400080010ff */
[----:B----4-:R-:W-:Y:S05]  /*9b80*/  @!P0 BRA `(.L_x_25) ;  /* 0xfffffffc00f08947 */ /* 0x010fea000383ffff */
[----:B------:R-:W-:Y:S05]  /*9b90*/  BRA `(.L_x_139) ;  /* 0xffffff7c00787947 */ /* 0x000fea000383ffff */
.L_x_28:
[----:B--2---:R-:W-:-:S07]  /*9ba0*/  MOV R0, UR33 ;  /* 0x0000002100007c02 */ /* 0x004fce0008000f00 */
.L_x_140:
[----:B--2---:R2:W3:Y:S02]  /*9bb0*/  SYNCS.PHASECHK.TRANS64.TRYWAIT P0, [R0+URZ+0x50], R3 ;  /* 0x00005003000075a7 */ /* 0x0044e400080011ff */
[----:B---3--:R-:W-:Y:S05]  /*9bc0*/  @!P0 NANOSLEEP.SYNCS 0x989680 ;  /* 0x009896800000895d */ /* 0x008fea0003900000 */
[----:B------:R-:W3:Y:S02]  /*9bd0*/  @!P0 SYNCS.PHASECHK.TRANS64 P0, [R0+URZ+0x50], R3 ;  /* 0x00005003000085a7 */ /* 0x000ee400080010ff */
[----:B---3--:R-:W-:Y:S05]  /*9be0*/  @!P0 BRA `(.L_x_140) ;  /* 0xfffffffc00f08947 */ /* 0x008fea000383ffff */
[----:B------:R-:W-:Y:S05]  /*9bf0*/  BRA `(.L_x_27) ;  /* 0xffffff7c00c07947 */ /* 0x000fea000383ffff */
.L_x_35:
[----:B-1----:R-:W-:-:S07]  /*9c00*/  MOV R0, UR17 ;  /* 0x0000001100007c02 */ /* 0x002fce0008000f00 */
.L_x_141:
[----:B-1----:R1:W2:Y:S02]  /*9c10*/  SYNCS.PHASECHK.TRANS64.TRYWAIT P0, [R0+URZ+0x50], R3 ;  /* 0x00005003000075a7 */ /* 0x0022a400080011ff */
[----:B--2---:R-:W-:Y:S05]  /*9c20*/  @!P0 NANOSLEEP.SYNCS 0x989680 ;  /* 0x009896800000895d */ /* 0x004fea0003900000 */
[----:B------:R-:W2:Y:S02]  /*9c30*/  @!P0 SYNCS.PHASECHK.TRANS64 P0, [R0+URZ+0x50], R3 ;  /* 0x00005003000085a7 */ /* 0x000ea400080010ff */
[----:B--2---:R-:W-:Y:S05]  /*9c40*/  @!P0 BRA `(.L_x_141) ;  /* 0xfffffffc00f08947 */ /* 0x004fea000383ffff */
[----:B------:R-:W-:Y:S05]  /*9c50*/  BRA `(.L_x_34) ;  /* 0xffffff80007c7947 */ /* 0x000fea000383ffff */
.L_x_40:
[----:B-1----:R1:W2:Y:S02]  /*9c60*/  SYNCS.PHASECHK.TRANS64.TRYWAIT P0, [R3+URZ+0xf0], R0 ;  /* 0x0000f000030075a7 */ /* 0x0022a400080011ff */
[----:B--2---:R-:W-:Y:S05]  /*9c70*/  @!P0 NANOSLEEP.SYNCS 0x989680 ;  /* 0x009896800000895d */ /* 0x004fea0003900000 */
[----:B------:R-:W2:Y:S02]  /*9c80*/  @!P0 SYNCS.PHASECHK.TRANS64 P0, [R3+URZ+0xf0], R0 ;  /* 0x0000f000030085a7 */ /* 0x000ea400080010ff */
[----:B--2---:R-:W-:Y:S05]  /*9c90*/  @!P0 BRA `(.L_x_40) ;  /* 0xfffffffc00f08947 */ /* 0x004fea000383ffff */
[----:B------:R-:W-:Y:S05]  /*9ca0*/  BRA `(.L_x_142) ;  /* 0xffffff8400207947 */ /* 0x000fea000383ffff */
.L_x_44:
[----:B------:R-:W-:-:S07]  /*9cb0*/  MOV R0, UR4 ;  /* 0x0000000400007c02 */ /* 0x000fce0008000f00 */
.L_x_143:
[----:B-1----:R1:W2:Y:S02]  /*9cc0*/  SYNCS.PHASECHK.TRANS64.TRYWAIT P0, [R0+URZ], R2 ;  /* 0x00000002000075a7 */ /* 0x0022a400080011ff */
[----:B--2---:R-:W-:Y:S05]  /*9cd0*/  @!P0 NANOSLEEP.SYNCS 0x989680 ;  /* 0x009896800000895d */ /* 0x004fea0003900000 */
[----:B------:R-:W2:Y:S02]  /*9ce0*/  @!P0 SYNCS.PHASECHK.TRANS64 P0, [R0+URZ], R2 ;  /* 0x00000002000085a7 */ /* 0x000ea400080010ff */
[----:B--2---:R-:W-:Y:S05]  /*9cf0*/  @!P0 BRA `(.L_x_143) ;  /* 0xfffffffc00f08947 */ /* 0x004fea000383ffff */
[----:B------:R-:W-:Y:S05]  /*9d00*/  BRA `(.L_x_144) ;  /* 0xffffff8800cc7947 */ /* 0x000fea000383ffff */
.L_x_45:
[----:B------:R-:W-:-:S07]  /*9d10*/  MOV R0, UR5 ;  /* 0x0000000500007c02 */ /* 0x000fce0008000f00 */
.L_x_145:
[----:B-1----:R1:W2:Y:S02]  /*9d20*/  SYNCS.PHASECHK.TRANS64.TRYWAIT P0, [R0+URZ], R3 ;  /* 0x00000003000075a7 */ /* 0x0022a400080011ff */
[----:B--2---:R-:W-:Y:S05]  /*9d30*/  @!P0 NANOSLEEP.SYNCS 0x989680 ;  /* 0x009896800000895d */ /* 0x004fea0003900000 */
[----:B------:R-:W2:Y:S02]  /*9d40*/  @!P0 SYNCS.PHASECHK.TRANS64 P0, [R0+URZ], R3 ;  /* 0x00000003000085a7 */ /* 0x000ea400080010ff */
[----:B--2---:R-:W-:Y:S05]  /*9d50*/  @!P0 BRA `(.L_x_145) ;  /* 0xfffffffc00f08947 */ /* 0x004fea000383ffff */
[----:B------:R-:W-:Y:S05]  /*9d60*/  BRA `(.L_x_146) ;  /* 0xffffff8800d87947 */ /* 0x000fea000383ffff */
.L_x_46:
[----:B------:R-:W-:-:S07]  /*9d70*/  MOV R0, UR5 ;  /* 0x0000000500007c02 */ /* 0x000fce0008000f00 */
.L_x_147:
[----:B-1----:R1:W2:Y:S02]  /*9d80*/  SYNCS.PHASECHK.TRANS64.TRYWAIT P0, [R0+URZ], R3 ;  /* 0x00000003000075a7 */ /* 0x0022a400080011ff */
[----:B--2---:R-:W-:Y:S05]  /*9d90*/  @!P0 NANOSLEEP.SYNCS 0x989680 ;  /* 0x009896800000895d */ /* 0x004fea0003900000 */
[----:B------:R-:W2:Y:S02]  /*9da0*/  @!P0 SYNCS.PHASECHK.TRANS64 P0, [R0+URZ], R3 ;  /* 0x00000003000085a7 */ /* 0x000ea400080010ff */
[----:B--2---:R-:W-:Y:S05]  /*9db0*/  @!P0 BRA `(.L_x_147) ;  /* 0xfffffffc00f08947 */ /* 0x004fea000383ffff */
[----:B------:R-:W-:Y:S05]  /*9dc0*/  BRA `(.L_x_148) ;  /* 0xffffff8800e47947 */ /* 0x000fea000383ffff */
.L_x_47:
[----:B------:R-:W-:-:S07]  /*9dd0*/  MOV R0, UR5 ;  /* 0x0000000500007c02 */ /* 0x000fce0008000f00 */
.L_x_149:
[----:B-1----:R1:W2:Y:S02]  /*9de0*/  SYNCS.PHASECHK.TRANS64.TRYWAIT P0, [R0+URZ], R3 ;  /* 0x00000003000075a7 */ /* 0x0022a400080011ff */
[----:B--2---:R-:W-:Y:S05]  /*9df0*/  @!P0 NANOSLEEP.SYNCS 0x989680 ;  /* 0x009896800000895d */ /* 0x004fea0003900000 */
[----:B------:R-:W2:Y:S02]  /*9e00*/  @!P0 SYNCS.PHASECHK.TRANS64 P0, [R0+URZ], R3 ;  /* 0x00000003000085a7 */ /* 0x000ea400080010ff */
[----:B--2---:R-:W-:Y:S05]  /*9e10*/  @!P0 BRA `(.L_x_149) ;  /* 0xfffffffc00f08947 */ /* 0x004fea000383ffff */
[----:B------:R-:W-:Y:S05]  /*9e20*/  BRA `(.L_x_150) ;  /* 0xffffff8800f07947 */ /* 0x000fea000383ffff */
.L_x_48:
[----:B------:R-:W-:-:S07]  /*9e30*/  MOV R0, UR5 ;  /* 0x0000000500007c02 */ /* 0x000fce0008000f00 */
.L_x_151:
[----:B-1----:R1:W2:Y:S02]  /*9e40*/  SYNCS.PHASECHK.TRANS64.TRYWAIT P0, [R0+URZ], R3 ;  /* 0x00000003000075a7 */ /* 0x0022a400080011ff */
[----:B--2---:R-:W-:Y:S05]  /*9e50*/  @!P0 NANOSLEEP.SYNCS 0x989680 ;  /* 0x009896800000895d */ /* 0x004fea0003900000 */
[----:B------:R-:W2:Y:S02]  /*9e60*/  @!P0 SYNCS.PHASECHK.TRANS64 P0, [R0+URZ], R3 ;  /* 0x00000003000085a7 */ /* 0x000ea400080010ff */
[----:B--2---:R-:W-:Y:S05]  /*9e70*/  @!P0 BRA `(.L_x_151) ;  /* 0xfffffffc00f08947 */ /* 0x004fea000383ffff */
[----:B------:R-:W-:Y:S05]  /*9e80*/  BRA `(.L_x_152) ;  /* 0xffffff8800fc7947 */ /* 0x000fea000383ffff */
.L_x_49:
[----:B------:R-:W-:-:S07]  /*9e90*/  MOV R0, UR5 ;  /* 0x0000000500007c02 */ /* 0x000fce0008000f00 */
.L_x_153:
[----:B-1----:R1:W2:Y:S02]  /*9ea0*/  SYNCS.PHASECHK.TRANS64.TRYWAIT P0, [R0+URZ], R3 ;  /* 0x00000003000075a7 */ /* 0x0022a400080011ff */
[----:B--2---:R-:W-:Y:S05]  /*9eb0*/  @!P0 NANOSLEEP.SYNCS 0x989680 ;  /* 0x009896800000895d */ /* 0x004fea0003900000 */
[----:B------:R-:W2:Y:S02]  /*9ec0*/  @!P0 SYNCS.PHASECHK.TRANS64 P0, [R0+URZ], R3 ;  /* 0x00000003000085a7 */ /* 0x000ea400080010ff */
[----:B--2---:R-:W-:Y:S05]  /*9ed0*/  @!P0 BRA `(.L_x_153) ;  /* 0xfffffffc00f08947 */ /* 0x004fea000383ffff */
[----:B------:R-:W-:Y:S05]  /*9ee0*/  BRA `(.L_x_154) ;  /* 0xffffff8c00087947 */ /* 0x000fea000383ffff */
.L_x_50:
[----:B------:R-:W-:-:S07]  /*9ef0*/  MOV R0, UR5 ;  /* 0x0000000500007c02 */ /* 0x000fce0008000f00 */
.L_x_155:
[----:B-1----:R1:W2:Y:S02]  /*9f00*/  SYNCS.PHASECHK.TRANS64.TRYWAIT P0, [R0+URZ], R3 ;  /* 0x00000003000075a7 */ /* 0x0022a400080011ff */
[----:B--2---:R-:W-:Y:S05]  /*9f10*/  @!P0 NANOSLEEP.SYNCS 0x989680 ;  /* 0x009896800000895d */ /* 0x004fea0003900000 */
[----:B------:R-:W2:Y:S02]  /*9f20*/  @!P0 SYNCS.PHASECHK.TRANS64 P0, [R0+URZ], R3 ;  /* 0x00000003000085a7 */ /* 0x000ea400080010ff */
[----:B--2---:R-:W-:Y:S05]  /*9f30*/  @!P0 BRA `(.L_x_155) ;  /* 0xfffffffc00f08947 */ /* 0x004fea000383ffff */
[----:B------:R-:W-:Y:S05]  /*9f40*/  BRA `(.L_x_156) ;  /* 0xffffff8c00147947 */ /* 0x000fea000383ffff */
.L_x_51:
[----:B------:R-:W-:-:S07]  /*9f50*/  MOV R0, UR5 ;  /* 0x0000000500007c02 */ /* 0x000fce0008000f00 */
.L_x_157:
[----:B-1----:R1:W2:Y:S02]  /*9f60*/  SYNCS.PHASECHK.TRANS64.TRYWAIT P0, [R0+URZ], R3 ;  /* 0x00000003000075a7 */ /* 0x0022a400080011ff */
[----:B--2---:R-:W-:Y:S05]  /*9f70*/  @!P0 NANOSLEEP.SYNCS 0x989680 ;  /* 0x009896800000895d */ /* 0x004fea0003900000 */
[----:B------:R-:W2:Y:S02]  /*9f80*/  @!P0 SYNCS.PHASECHK.TRANS64 P0, [R0+URZ], R3 ;  /* 0x00000003000085a7 */ /* 0x000ea400080010ff */
[----:B--2---:R-:W-:Y:S05]  /*9f90*/  @!P0 BRA `(.L_x_157) ;  /* 0xfffffffc00f08947 */ /* 0x004fea000383ffff */
[----:B------:R-:W-:Y:S05]  /*9fa0*/  BRA `(.L_x_158) ;  /* 0xffffff8c00207947 */ /* 0x000fea000383ffff */
.L_x_52:
[----:B------:R-:W-:-:S07]  /*9fb0*/  MOV R0, UR5 ;  /* 0x0000000500007c02 */ /* 0x000fce0008000f00 */
.L_x_159:
[----:B-1----:R1:W2:Y:S02]  /*9fc0*/  SYNCS.PHASECHK.TRANS64.TRYWAIT P0, [R0+URZ], R3 ;  /* 0x00000003000075a7 */ /* 0x0022a400080011ff */
[----:B--2---:R-:W-:Y:S05]  /*9fd0*/  @!P0 NANOSLEEP.SYNCS 0x989680 ;  /* 0x009896800000895d */ /* 0x004fea0003900000 */
[----:B------:R-:W2:Y:S02]  /*9fe0*/  @!P0 SYNCS.PHASECHK.TRANS64 P0, [R0+URZ], R3 ;  /* 0x00000003000085a7 */ /* 0x000ea400080010ff */
[----:B--2---:R-:W-:Y:S05]  /*9ff0*/  @!P0 BRA `(.L_x_159) ;  /* 0xfffffffc00f08947 */ /* 0x004fea000383ffff */
[----:B------:R-:W-:Y:S05]  /*a000*/  BRA `(.L_x_160) ;  /* 0xffffff8c002c7947 */ /* 0x000fea000383ffff */
.L_x_55:
[----:B--2---:R2:W3:Y:S02]  /*a010*/  SYNCS.PHASECHK.TRANS64.TRYWAIT P0, [R2+URZ+0x150], R4 ;  /* 0x00015004020075a7 */ /* 0x0044e400080011ff */
[----:B---3--:R-:W-:Y:S05]  /*a020*/  @!P0 NANOSLEEP.SYNCS 0x989680 ;  /* 0x009896800000895d */ /* 0x008fea0003900000 */
[----:B------:R-:W3:Y:S02]  /*a030*/  @!P0 SYNCS.PHASECHK.TRANS64 P0, [R2+URZ+0x150], R4 ;  /* 0x00015004020085a7 */ /* 0x000ee400080010ff */
[----:B---3--:R-:W-:Y:S05]  /*a040*/  @!P0 BRA `(.L_x_55) ;  /* 0xfffffffc00f08947 */ /* 0x008fea000383ffff */
[----:B------:R-:W-:Y:S05]  /*a050*/  BRA `(.L_x_161) ;  /* 0xffffff8c00887947 */ /* 0x000fea000383ffff */
.L_x_56:
[----:B------:R-:W-:-:S07]  /*a060*/  MOV R2, UR4 ;  /* 0x0000000400027c02 */ /* 0x000fce0008000f00 */
.L_x_162:
[----:B--2---:R2:W3:Y:S02]  /*a070*/  SYNCS.PHASECHK.TRANS64.TRYWAIT P0, [R2+URZ+0x100], R5 ;  /* 0x00010005020075a7 */ /* 0x0044e400080011ff */
[----:B---3--:R-:W-:Y:S05]  /*a080*/  @!P0 NANOSLEEP.SYNCS 0x989680 ;  /* 0x009896800000895d */ /* 0x008fea0003900000 */
[----:B------:R-:W3:Y:S02]  /*a090*/  @!P0 SYNCS.PHASECHK.TRANS64 P0, [R2+URZ+0x100], R5 ;  /* 0x00010005020085a7 */ /* 0x000ee400080010ff */
[----:B---3--:R-:W-:Y:S05]  /*a0a0*/  @!P0 BRA `(.L_x_162) ;  /* 0xfffffffc00f08947 */ /* 0x008fea000383ffff */
[----:B------:R-:W-:Y:S05]  /*a0b0*/  BRA `(.L_x_163) ;  /* 0xffffff8c00987947 */ /* 0x000fea000383ffff */
.L_x_57:
[----:B--2---:R2:W3:Y:S02]  /*a0c0*/  SYNCS.PHASECHK.TRANS64.TRYWAIT P1, [R2+URZ+0xf0], R4 ;  /* 0x0000f004020075a7 */ /* 0x0044e400080211ff */
[----:B---3--:R-:W-:Y:S05]  /*a0d0*/  @!P1 NANOSLEEP.SYNCS 0x989680 ;  /* 0x009896800000995d */ /* 0x008fea0003900000 */
[----:B------:R-:W3:Y:S02]  /*a0e0*/  @!P1 SYNCS.PHASECHK.TRANS64 P1, [R2+URZ+0xf0], R4 ;  /* 0x0000f004020095a7 */ /* 0x000ee400080210ff */
[----:B---3--:R-:W-:Y:S05]  /*a0f0*/  @!P1 BRA `(.L_x_57) ;  /* 0xfffffffc00f09947 */ /* 0x008fea000383ffff */
[----:B------:R-:W-:Y:S05]  /*a100*/  BRA `(.L_x_164) ;  /* 0xffffff8c00c87947 */ /* 0x000fea000383ffff */
.L_x_60:
[----:B------:R-:W-:-:S07]  /*a110*/  MOV R0, UR4 ;  /* 0x0000000400007c02 */ /* 0x000fce0008000f00 */
.L_x_165:
[----:B--2---:R2:W3:Y:S02]  /*a120*/  SYNCS.PHASECHK.TRANS64.TRYWAIT P0, [R0+URZ+0x100], R2 ;  /* 0x00010002000075a7 */ /* 0x0044e400080011ff */
[----:B---3--:R-:W-:Y:S05]  /*a130*/  @!P0 NANOSLEEP.SYNCS 0x989680 ;  /* 0x009896800000895d */ /* 0x008fea0003900000 */
[----:B------:R-:W3:Y:S02]  /*a140*/  @!P0 SYNCS.PHASECHK.TRANS64 P0, [R0+URZ+0x100], R2 ;  /* 0x00010002000085a7 */ /* 0x000ee400080010ff */
[----:B---3--:R-:W-:Y:S05]  /*a150*/  @!P0 BRA `(.L_x_165) ;  /* 0xfffffffc00f08947 */ /* 0x008fea000383ffff */
[----:B------:R-:W-:Y:S05]  /*a160*/  BRA `(.L_x_59) ;  /* 0xffffff90001c7947 */ /* 0x000fea000383ffff */
.L_x_67:
[----:B-1----:R1:W2:Y:S02]  /*a170*/  SYNCS.PHASECHK.TRANS64.TRYWAIT P1, [R0+URZ+0xf0], R2 ;  /* 0x0000f002000075a7 */ /* 0x0022a400080211ff */
[----:B--2---:R-:W-:Y:S05]  /*a180*/  @!P1 NANOSLEEP.SYNCS 0x989680 ;  /* 0x009896800000995d */ /* 0x004fea0003900000 */
[----:B------:R-:W2:Y:S02]  /*a190*/  @!P1 SYNCS.PHASECHK.TRANS64 P1, [R0+URZ+0xf0], R2 ;  /* 0x0000f002000095a7 */ /* 0x000ea400080210ff */
[----:B--2---:R-:W-:Y:S05]  /*a1a0*/  @!P1 BRA `(.L_x_67) ;  /* 0xfffffffc00f09947 */ /* 0x004fea000383ffff */
[----:B------:R-:W-:Y:S05]  /*a1b0*/  BRA `(.L_x_166) ;  /* 0xffffff9400807947 */ /* 0x000fea000383ffff */
.L_x_68:
[----:B------:R-:W-:-:S07]  /*a1c0*/  MOV R2, UR23 ;  /* 0x0000001700027c02 */ /* 0x000fce0008000f00 */
.L_x_167:
[----:B-1----:R1:W2:Y:S02]  /*a1d0*/  SYNCS.PHASECHK.TRANS64.TRYWAIT P0, [R2+URZ+0x130], R0 ;  /* 0x00013000020075a7 */ /* 0x0022a400080011ff */
[----:B--2---:R-:W-:Y:S05]  /*a1e0*/  @!P0 NANOSLEEP.SYNCS 0x989680 ;  /* 0x009896800000895d */ /* 0x004fea0003900000 */
[----:B------:R-:W2:Y:S02]  /*a1f0*/  @!P0 SYNCS.PHASECHK.TRANS64 P0, [R2+URZ+0x130], R0 ;  /* 0x00013000020085a7 */ /* 0x000ea400080010ff */
[----:B--2---:R-:W-:Y:S05]  /*a200*/  @!P0 BRA `(.L_x_167) ;  /* 0xfffffffc00f08947 */ /* 0x004fea000383ffff */
[----:B------:R-:W-:Y:S05]  /*a210*/  BRA `(.L_x_168) ;  /* 0xffffff9400d07947 */ /* 0x000fea000383ffff */
.L_x_71:
[----:B------:R-:W-:Y:S07]  /*a220*/  MOV R0, UR5 ;  /* 0x0000000500007c02 */ /* 0x000fee0008000f00 */
.L_x_169:
[----:B-1----:R1:W2:Y:S02]  /*a230*/  SYNCS.PHASECHK.TRANS64.TRYWAIT P0, [R0+URZ], R2 ;  /* 0x00000002000075a7 */ /* 0x0022a400080011ff */
[----:B--2---:R-:W-:Y:S05]  /*a240*/  @!P0 NANOSLEEP.SYNCS 0x989680 ;  /* 0x009896800000895d */ /* 0x004fea0003900000 */
[----:B------:R-:W2:Y:S02]  /*a250*/  @!P0 SYNCS.PHASECHK.TRANS64 P0, [R0+URZ], R2 ;  /* 0x00000002000085a7 */ /* 0x000ea400080010ff */
[----:B--2---:R-:W-:Y:S05]  /*a260*/  @!P0 BRA `(.L_x_169) ;  /* 0xfffffffc00f08947 */ /* 0x004fea000383ffff */
[----:B------:R-:W-:Y:S05]  /*a270*/  BRA `(.L_x_70) ;  /* 0xffffff9400ec7947 */ /* 0x000fea000383ffff */
.L_x_74:
[----:B------:R-:W-:-:S07]  /*a280*/  MOV R0, UR4 ;  /* 0x0000000400007c02 */ /* 0x000fce0008000f00 */
.L_x_170:
[----:B--2---:R2:W4:Y:S02]  /*a290*/  SYNCS.PHASECHK.TRANS64.TRYWAIT P0, [R0+URZ], R2 ;  /* 0x00000002000075a7 */ /* 0x00452400080011ff */
[----:B----4-:R-:W-:Y:S05]  /*a2a0*/  @!P0 NANOSLEEP.SYNCS 0x989680 ;  /* 0x009896800000895d */ /* 0x010fea0003900000 */
[----:B------:R-:W4:Y:S02]  /*a2b0*/  @!P0 SYNCS.PHASECHK.TRANS64 P0, [R0+URZ], R2 ;  /* 0x00000002000085a7 */ /* 0x000f2400080010ff */
[----:B----4-:R-:W-:Y:S05]  /*a2c0*/  @!P0 BRA `(.L_x_170) ;  /* 0xfffffffc00f08947 */ /* 0x010fea000383ffff */
[----:B------:R-:W-:Y:S05]  /*a2d0*/  BRA `(.L_x_171) ;  /* 0xffffff9800a07947 */ /* 0x000fea000383ffff */
.L_x_75:
[----:B------:R-:W-:-:S07]  /*a2e0*/  MOV R0, UR5 ;  /* 0x0000000500007c02 */ /* 0x000fce0008000f00 */
.L_x_172:
[----:B-1----:R1:W2:Y:S02]  /*a2f0*/  SYNCS.PHASECHK.TRANS64.TRYWAIT P0, [R0+URZ], R3 ;  /* 0x00000003000075a7 */ /* 0x0022a400080011ff */
[----:B--2---:R-:W-:Y:S05]  /*a300*/  @!P0 NANOSLEEP.SYNCS 0x989680 ;  /* 0x009896800000895d */ /* 0x004fea0003900000 */
[----:B------:R-:W2:Y:S02]  /*a310*/  @!P0 SYNCS.PHASECHK.TRANS64 P0, [R0+URZ], R3 ;  /* 0x00000003000085a7 */ /* 0x000ea400080010ff */
[----:B--2---:R-:W-:Y:S05]  /*a320*/  @!P0 BRA `(.L_x_172) ;  /* 0xfffffffc00f08947 */ /* 0x004fea000383ffff */
[----:B------:R-:W-:Y:S05]  /*a330*/  BRA `(.L_x_173) ;  /* 0xffffff9800ac7947 */ /* 0x000fea000383ffff */
.L_x_76:
[----:B------:R-:W-:-:S07]  /*a340*/  MOV R0, UR5 ;  /* 0x0000000500007c02 */ /* 0x000fce0008000f00 */
.L_x_174:
[----:B-1----:R1:W2:Y:S02]  /*a350*/  SYNCS.PHASECHK.TRANS64.TRYWAIT P0, [R0+URZ], R3 ;  /* 0x00000003000075a7 */ /* 0x0022a400080011ff */
[----:B--2---:R-:W-:Y:S05]  /*a360*/  @!P0 NANOSLEEP.SYNCS 0x989680 ;  /* 0x009896800000895d */ /* 0x004fea0003900000 */
[----:B------:R-:W2:Y:S02]  /*a370*/  @!P0 SYNCS.PHASECHK.TRANS64 P0, [R0+URZ], R3 ;  /* 0x00000003000085a7 */ /* 0x000ea400080010ff */
[----:B--2---:R-:W-:Y:S05]  /*a380*/  @!P0 BRA `(.L_x_174) ;  /* 0xfffffffc00f08947 */ /* 0x004fea000383ffff */
[----:B------:R-:W-:Y:S05]  /*a390*/  BRA `(.L_x_175) ;  /* 0xffffff9800b87947 */ /* 0x000fea000383ffff */
.L_x_77:
[----:B-1----:R-:W-:-:S07]  /*a3a0*/  MOV R0, UR4 ;  /* 0x0000000400007c02 */ /* 0x002fce0008000f00 */
.L_x_176:
[----:B-1----:R1:W2:Y:S02]  /*a3b0*/  SYNCS.PHASECHK.TRANS64.TRYWAIT P0, [R0+URZ], R2 ;  /* 0x00000002000075a7 */ /* 0x0022a400080011ff */
[----:B--2---:R-:W-:Y:S05]  /*a3c0*/  @!P0 NANOSLEEP.SYNCS 0x989680 ;  /* 0x009896800000895d */ /* 0x004fea0003900000 */
[----:B------:R-:W2:Y:S02]  /*a3d0*/  @!P0 SYNCS.PHASECHK.TRANS64 P0, [R0+URZ], R2 ;  /* 0x00000002000085a7 */ /* 0x000ea400080010ff */
[----:B--2---:R-:W-:Y:S05]  /*a3e0*/  @!P0 BRA `(.L_x_176) ;  /* 0xfffffffc00f08947 */ /* 0x004fea000383ffff */
[----:B------:R-:W-:Y:S05]  /*a3f0*/  BRA `(.L_x_177) ;  /* 0xffffff9800c47947 */ /* 0x000fea000383ffff */
.L_x_82:
[----:B--2---:R2:W3:Y:S02]  /*a400*/  SYNCS.PHASECHK.TRANS64.TRYWAIT P0, [R8+URZ+0xf0], R0 ;  /* 0x0000f000080075a7 */ /* 0x0044e400080011ff */
[----:B---3--:R-:W-:Y:S05]  /*a410*/  @!P0 NANOSLEEP.SYNCS 0x989680 ;  /* 0x009896800000895d */ /* 0x008fea0003900000 */
[----:B------:R-:W3:Y:S02]  /*a420*/  @!P0 SYNCS.PHASECHK.TRANS64 P0, [R8+URZ+0xf0], R0 ;  /* 0x0000f000080085a7 */ /* 0x000ee400080010ff */
[----:B---3--:R-:W-:Y:S05]  /*a430*/  @!P0 BRA `(.L_x_82) ;  /* 0xfffffffc00f08947 */ /* 0x008fea000383ffff */
[----:B------:R-:W-:Y:S05]  /*a440*/  BRA `(.L_x_178) ;  /* 0xffffff9c00f87947 */ /* 0x000fea000383ffff */
.L_x_85:
[----:B--2---:R-:W-:Y:S07]  /*a450*/  MOV R0, UR21 ;  /* 0x0000001500007c02 */ /* 0x004fee0008000f00 */
.L_x_179:
[----:B--2---:R2:W3:Y:S02]  /*a460*/  SYNCS.PHASECHK.TRANS64.TRYWAIT P1, [R0+URZ+0xe8], R2 ;  /* 0x0000e802000075a7 */ /* 0x0044e400080211ff */
[----:B---3--:R-:W-:Y:S05]  /*a470*/  @!P1 NANOSLEEP.SYNCS 0x989680 ;  /* 0x009896800000995d */ /* 0x008fea0003900000 */
[----:B------:R-:W3:Y:S02]  /*a480*/  @!P1 SYNCS.PHASECHK.TRANS64 P1, [R0+URZ+0xe8], R2 ;  /* 0x0000e802000095a7 */ /* 0x000ee400080210ff */
[----:B---3--:R-:W-:Y:S05]  /*a490*/  @!P1 BRA `(.L_x_179) ;  /* 0xfffffffc00f09947 */ /* 0x008fea000383ffff */
[----:B------:R-:W-:Y:S05]  /*a4a0*/  BRA `(.L_x_84) ;  /* 0xffffffa400747947 */ /* 0x000fea000383ffff */
.L_x_88:
[----:B--2---:R-:W-:Y:S07]  /*a4b0*/  MOV R0, UR21 ;  /* 0x0000001500007c02 */ /* 0x004fee0008000f00 */
.L_x_180:
[----:B--2---:R2:W3:Y:S02]  /*a4c0*/  SYNCS.PHASECHK.TRANS64.TRYWAIT P0, [R0+URZ+0xc0], R4 ;  /* 0x0000c004000075a7 */ /* 0x0044e400080011ff */
[----:B---3--:R-:W-:Y:S05]  /*a4d0*/  @!P0 NANOSLEEP.SYNCS 0x989680 ;  /* 0x009896800000895d */ /* 0x008fea0003900000 */
[----:B------:R-:W3:Y:S02]  /*a4e0*/  @!P0 SYNCS.PHASECHK.TRANS64 P0, [R0+URZ+0xc0], R4 ;  /* 0x0000c004000085a7 */ /* 0x000ee400080010ff */
[----:B---3--:R-:W-:Y:S05]  /*a4f0*/  @!P0 BRA `(.L_x_180) ;  /* 0xfffffffc00f08947 */ /* 0x008fea000383ffff */
[----:B------:R-:W-:Y:S05]  /*a500*/  BRA `(.L_x_181) ;  /* 0xffffffa400cc7947 */ /* 0x000fea000383ffff */
.L_x_89:
[----:B------:R-:W-:Y:S07]  /*a510*/  MOV R0, UR21 ;  /* 0x0000001500007c02 */ /* 0x000fee0008000f00 */
.L_x_182:
[----:B--2---:R2:W3:Y:S02]  /*a520*/  SYNCS.PHASECHK.TRANS64.TRYWAIT P0, [R0+URZ+0xc8], R4 ;  /* 0x0000c804000075a7 */ /* 0x0044e400080011ff */
[----:B---3--:R-:W-:Y:S05]  /*a530*/  @!P0 NANOSLEEP.SYNCS 0x989680 ;  /* 0x009896800000895d */ /* 0x008fea0003900000 */
[----:B------:R-:W3:Y:S02]  /*a540*/  @!P0 SYNCS.PHASECHK.TRANS64 P0, [R0+URZ+0xc8], R4 ;  /* 0x0000c804000085a7 */ /* 0x000ee400080010ff */
[----:B---3--:R-:W-:Y:S05]  /*a550*/  @!P0 BRA `(.L_x_182) ;  /* 0xfffffffc00f08947 */ /* 0x008fea000383ffff */
[----:B------:R-:W-:Y:S05]  /*a560*/  BRA `(.L_x_183) ;  /* 0xffffffa800087947 */ /* 0x000fea000383ffff */
.L_x_90:
[----:B------:R-:W-:Y:S07]  /*a570*/  MOV R0, UR21 ;  /* 0x0000001500007c02 */ /* 0x000fee0008000f00 */
.L_x_184:
[----:B--2---:R2:W3:Y:S02]  /*a580*/  SYNCS.PHASECHK.TRANS64.TRYWAIT P0, [R0+URZ+0xd0], R4 ;  /* 0x0000d004000075a7 */ /* 0x0044e400080011ff */
[----:B---3--:R-:W-:Y:S05]  /*a590*/  @!P0 NANOSLEEP.SYNCS 0x989680 ;  /* 0x009896800000895d */ /* 0x008fea0003900000 */
[----:B------:R-:W3:Y:S02]  /*a5a0*/  @!P0 SYNCS.PHASECHK.TRANS64 P0, [R0+URZ+0xd0], R4 ;  /* 0x0000d004000085a7 */ /* 0x000ee400080010ff */
[----:B---3--:R-:W-:Y:S05]  /*a5b0*/  @!P0 BRA `(.L_x_184) ;  /* 0xfffffffc00f08947 */ /* 0x008fea000383ffff */
[----:B------:R-:W-:Y:S05]  /*a5c0*/  BRA `(.L_x_185) ;  /* 0xffffffa800507947 */ /* 0x000fea000383ffff */
.L_x_91:
[----:B------:R-:W-:Y:S07]  /*a5d0*/  MOV R0, UR21 ;  /* 0x0000001500007c02 */ /* 0x000fee0008000f00 */
.L_x_186:
[----:B--2---:R2:W3:Y:S02]  /*a5e0*/  SYNCS.PHASECHK.TRANS64.TRYWAIT P0, [R0+URZ+0xd8], R4 ;  /* 0x0000d804000075a7 */ /* 0x0044e400080011ff */
[----:B---3--:R-:W-:Y:S05]  /*a5f0*/  @!P0 NANOSLEEP.SYNCS 0x989680 ;  /* 0x009896800000895d */ /* 0x008fea0003900000 */
[----:B------:R-:W3:Y:S02]  /*a600*/  @!P0 SYNCS.PHASECHK.TRANS64 P0, [R0+URZ+0xd8], R4 ;  /* 0x0000d804000085a7 */ /* 0x000ee400080010ff */
[----:B---3--:R-:W-:Y:S05]  /*a610*/  @!P0 BRA `(.L_x_186) ;  /* 0xfffffffc00f08947 */ /* 0x008fea000383ffff */
[----:B------:R-:W-:Y:S05]  /*a620*/  BRA `(.L_x_187) ;  /* 0xffffffa8009c7947 */ /* 0x000fea000383ffff */
.L_x_93:
[----:B------:R-:W-:-:S07]  /*a630*/  MOV R0, UR21 ;  /* 0x0000001500007c02 */ /* 0x000fce0008000f00 */
.L_x_188:
[----:B---3--:R3:W4:Y:S02]  /*a640*/  SYNCS.PHASECHK.TRANS64.TRYWAIT P0, [R0+URZ+0xc0], R2 ;  /* 0x0000c002000075a7 */ /* 0x00872400080011ff */
[----:B----4-:R-:W-:Y:S05]  /*a650*/  @!P0 NANOSLEEP.SYNCS 0x989680 ;  /* 0x009896800000895d */ /* 0x010fea0003900000 */
[----:B------:R-:W4:Y:S02]  /*a660*/  @!P0 SYNCS.PHASECHK.TRANS64 P0, [R0+URZ+0xc0], R2 ;  /* 0x0000c002000085a7 */ /* 0x000f2400080010ff */
[----:B----4-:R-:W-:Y:S05]  /*a670*/  @!P0 BRA `(.L_x_188) ;  /* 0xfffffffc00f08947 */ /* 0x010fea000383ffff */
[----:B------:R-:W-:Y:S05]  /*a680*/  BRA `(.L_x_189) ;  /* 0xffffffac00147947 */ /* 0x000fea000383ffff */
.L_x_94:
[----:B---3--:R-:W-:-:S07]  /*a690*/  MOV R0, UR21 ;  /* 0x0000001500007c02 */ /* 0x008fce0008000f00 */
.L_x_190:
[----:B---3--:R3:W4:Y:S02]  /*a6a0*/  SYNCS.PHASECHK.TRANS64.TRYWAIT P0, [R0+URZ+0xc8], R2 ;  /* 0x0000c802000075a7 */ /* 0x00872400080011ff */
[----:B----4-:R-:W-:Y:S05]  /*a6b0*/  @!P0 NANOSLEEP.SYNCS 0x989680 ;  /* 0x009896800000895d */ /* 0x010fea0003900000 */
[----:B------:R-:W4:Y:S02]  /*a6c0*/  @!P0 SYNCS.PHASECHK.TRANS64 P0, [R0+URZ+0xc8], R2 ;  /* 0x0000c802000085a7 */ /* 0x000f2400080010ff */
[----:B----4-:R-:W-:Y:S05]  /*a6d0*/  @!P0 BRA `(.L_x_190) ;  /* 0xfffffffc00f08947 */ /* 0x010fea000383ffff */
[----:B------:R-:W-:Y:S05]  /*a6e0*/  BRA `(.L_x_191) ;  /* 0xffffffac00047947 */ /* 0x000fea000383ffff */
.L_x_95:
[----:B---3--:R-:W-:-:S07]  /*a6f0*/  MOV R0, UR21 ;  /* 0x0000001500007c02 */ /* 0x008fce0008000f00 */
.L_x_192:
[----:B---3--:R3:W4:Y:S02]  /*a700*/  SYNCS.PHASECHK.TRANS64.TRYWAIT P0, [R0+URZ+0xd0], R2 ;  /* 0x0000d002000075a7 */ /* 0x00872400080011ff */
[----:B----4-:R-:W-:Y:S05]  /*a710*/  @!P0 NANOSLEEP.SYNCS 0x989680 ;  /* 0x009896800000895d */ /* 0x010fea0003900000 */
[----:B------:R-:W4:Y:S02]  /*a720*/  @!P0 SYNCS.PHASECHK.TRANS64 P0, [R0+URZ+0xd0], R2 ;  /* 0x0000d002000085a7 */ /* 0x000f2400080010ff */
[----:B----4-:R-:W-:Y:S05]  /*a730*/  @!P0 BRA `(.L_x_192) ;  /* 0xfffffffc00f08947 */ /* 0x010fea000383ffff */
[----:B------:R-:W-:Y:S05]  /*a740*/  BRA `(.L_x_193) ;  /* 0xffffffa800f47947 */ /* 0x000fea000383ffff */
.L_x_97:
[----:B-1----:R1:W2:Y:S02]  /*a750*/  SYNCS.PHASECHK.TRANS64.TRYWAIT P0, [R3+URZ+0xf0], R0 ;  /* 0x0000f000030075a7 */ /* 0x0022a400080011ff */
[----:B--2---:R-:W-:Y:S05]  /*a760*/  @!P0 NANOSLEEP.SYNCS 0x989680 ;  /* 0x009896800000895d */ /* 0x004fea0003900000 */
[----:B------:R-:W2:Y:S02]  /*a770*/  @!P0 SYNCS.PHASECHK.TRANS64 P0, [R3+URZ+0xf0], R0 ;  /* 0x0000f000030085a7 */ /* 0x000ea400080010ff */
[----:B--2---:R-:W-:Y:S05]  /*a780*/  @!P0 BRA `(.L_x_97) ;  /* 0xfffffffc00f08947 */ /* 0x004fea000383ffff */
[----:B------:R-:W-:Y:S05]  /*a790*/  BRA `(.L_x_194) ;  /* 0xffffffac00c07947 */ /* 0x000fea000383ffff */
.L_x_108:
[----:B-1----:R1:W2:Y:S02]  /*a7a0*/  SYNCS.PHASECHK.TRANS64.TRYWAIT P1, [R2+URZ+0xa0], R0 ;  /* 0x0000a000020075a7 */ /* 0x0022a400080211ff */
[----:B--2---:R-:W-:Y:S05]  /*a7b0*/  @!P1 NANOSLEEP.SYNCS 0x989680 ;  /* 0x009896800000995d */ /* 0x004fea0003900000 */
[----:B------:R-:W2:Y:S02]  /*a7c0*/  @!P1 SYNCS.PHASECHK.TRANS64 P1, [R2+URZ+0xa0], R0 ;  /* 0x0000a000020095a7 */ /* 0x000ea400080210ff */
[----:B--2---:R-:W-:Y:S05]  /*a7d0*/  @!P1 BRA `(.L_x_108) ;  /* 0xfffffffc00f09947 */ /* 0x004fea000383ffff */
[----:B------:R-:W-:Y:S05]  /*a7e0*/  BRA `(.L_x_107) ;  /* 0xffffffbc00347947 */ /* 0x000fea000383ffff */
.L_x_110:
[----:B-1----:R1:W2:Y:S02]  /*a7f0*/  SYNCS.PHASECHK.TRANS64.TRYWAIT P0, [R52+URZ+0x110], R3 ;  /* 0x00011003340075a7 */ /* 0x0022a400080011ff */
[----:B--2---:R-:W-:Y:S05]  /*a800*/  @!P0 NANOSLEEP.SYNCS 0x989680 ;  /* 0x009896800000895d */ /* 0x004fea0003900000 */
[----:B------:R-:W2:Y:S02]  /*a810*/  @!P0 SYNCS.PHASECHK.TRANS64 P0, [R52+URZ+0x110], R3 ;  /* 0x00011003340085a7 */ /* 0x000ea400080010ff */
[----:B--2---:R-:W-:Y:S05]  /*a820*/  @!P0 BRA `(.L_x_110) ;  /* 0xfffffffc00f08947 */ /* 0x004fea000383ffff */
[----:B------:R-:W-:Y:S05]  /*a830*/  BRA `(.L_x_109) ;  /* 0xffffffbc00887947 */ /* 0x000fea000383ffff */
.L_x_118:
[----:B--2---:R2:W3:Y:S02]  /*a840*/  SYNCS.PHASECHK.TRANS64.TRYWAIT P0, [R0+URZ+0xa0], R2 ;  /* 0x0000a002000075a7 */ /* 0x0044e400080011ff */
[----:B---3--:R-:W-:Y:S05]  /*a850*/  @!P0 NANOSLEEP.SYNCS 0x989680 ;  /* 0x009896800000895d */ /* 0x008fea0003900000 */
[----:B------:R-:W3:Y:S02]  /*a860*/  @!P0 SYNCS.PHASECHK.TRANS64 P0, [R0+URZ+0xa0], R2 ;  /* 0x0000a002000085a7 */ /* 0x000ee400080010ff */
[----:B---3--:R-:W-:Y:S05]  /*a870*/  @!P0 BRA `(.L_x_118) ;  /* 0xfffffffc00f08947 */ /* 0x008fea000383ffff */
[----:B------:R-:W-:Y:S05]  /*a880*/  BRA `(.L_x_117) ;  /* 0xffffffc8007c7947 */ /* 0x000fea000383ffff */
.L_x_126:
[----:B--2---:R2:W3:Y:S02]  /*a890*/  SYNCS.PHASECHK.TRANS64.TRYWAIT P0, [R0+URZ+0xa0], R4 ;  /* 0x0000a004000075a7 */ /* 0x0044e400080011ff */
[----:B---3--:R-:W-:Y:S05]  /*a8a0*/  @!P0 NANOSLEEP.SYNCS 0x989680 ;  /* 0x009896800000895d */ /* 0x008fea0003900000 */
[----:B------:R-:W3:Y:S02]  /*a8b0*/  @!P0 SYNCS.PHASECHK.TRANS64 P0, [R0+URZ+0xa0], R4 ;  /* 0x0000a004000085a7 */ /* 0x000ee400080010ff */
[----:B---3--:R-:W-:Y:S05]  /*a8c0*/  @!P0 BRA `(.L_x_126) ;  /* 0xfffffffc00f08947 */ /* 0x008fea000383ffff */
[----:B------:R-:W-:Y:S05]  /*a8d0*/  BRA `(.L_x_125) ;  /* 0xffffffd400b87947 */ /* 0x000fea000383ffff */
.L_x_134:
[----:B--2---:R2:W3:Y:S02]  /*a8e0*/  SYNCS.PHASECHK.TRANS64.TRYWAIT P0, [R0+URZ+0xa0], R2 ;  /* 0x0000a002000075a7 */ /* 0x0044e400080011ff */
[----:B---3--:R-:W-:Y:S05]  /*a8f0*/  @!P0 NANOSLEEP.SYNCS 0x989680 ;  /* 0x009896800000895d */ /* 0x008fea0003900000 */
[----:B------:R-:W3:Y:S02]  /*a900*/  @!P0 SYNCS.PHASECHK.TRANS64 P0, [R0+URZ+0xa0], R2 ;  /* 0x0000a002000085a7 */ /* 0x000ee400080010ff */
[----:B---3--:R-:W-:Y:S05]  /*a910*/  @!P0 BRA `(.L_x_134) ;  /* 0xfffffffc00f08947 */ /* 0x008fea000383ffff */
[----:B------:R-:W-:Y:S05]  /*a920*/  BRA `(.L_x_133) ;  /* 0xffffffe400047947 */ /* 0x000fea000383ffff */
        .weak           $__internal_0_$__cuda_sm10x_tcgen05_guardrail_trap_col_being_dealloced_not_returned_by_alloc
        .type           $__internal_0_$__cuda_sm10x_tcgen05_guardrail_trap_col_being_dealloced_not_returned_by_alloc,@function
        .size           $__internal_0_$__cuda_sm10x_tcgen05_guardrail_trap_col_being_dealloced_not_returned_by_alloc,($__internal_1_$__cuda_sm10x_tcgen05_guardrail_trap_phase_invalid_during_alloc - $__internal_0_$__cuda_sm10x_tcgen05_guardrail_trap_col_being_dealloced_not_returned_by_alloc)
$__internal_0_$__cuda_sm10x_tcgen05_guardrail_trap_col_being_dealloced_not_returned_by_alloc:
[----:B------:R-:W-:Y:S05]  /*a930*/  BPT.TRAP 0x1 ;  /* 0x000000040000795c */ /* 0x000fea0000300000 */
[----:B------:R-:W-:-:S04]  /*a940*/  HFMA2 R3, -RZ, RZ, 0, 0 ;  /* 0x00000000ff037431 */ /* 0x000fc800000001ff */
[----:B------:R-:W-:Y:S05]  /*a950*/  RET.REL.NODEC R2 `(_ZN7cutlass13device_kernelINS_4gemm6kernel13GemmUniversalIN4cute5tupleIJiiiiEEENS1_10collective13CollectiveMmaINS1_35MainloopSm100TmaUmmaWarpSpecializedILi10ELi2ELi4ENS5_IJNS4_1CILi2EEENSA_ILi1EEESC_EEEEENS5_IJNSA_ILi64EEENSA_ILi256EEESF_EEEaNS5_IJlSC_lEEEaSI_NS4_8TiledMMAINS4_8MMA_AtomIJNS4_15SM100_MMA_S8_SSIaaiLi64ELi256ELNS4_4UMMA5MajorE0ELSN_0ELNSM_8SaturateE0EEEEEENS4_6LayoutINS5_IJSC_SC_SC_EEENS5_IJNSA_ILi0EEEST_ST_EEEEENS5_IJNS4_10UnderscoreESW_SW_EEEEENS4_13SM90_TMA_LOADENS4_14ComposedLayoutINS4_7SwizzleILi2ELi4ELi3EEENS4_18smem_ptr_flag_bitsILi8EEENSR_INS5_IJNSA_ILi8EEESF_EEENS5_IJSF_SC_EEEEEEEvNS4_8identityENS4_23SM90_TMA_LOAD_MULTICASTES19_vS1A_EENS_8epilogue10collective18CollectiveEpilogueINS1D_23Sm100TmaWarpSpecializedILi4ELi2ELi32ELb0ELb0EEEJSH_NS5_IJNSR_ISF_SC_EES1I_EEEaSI_aSI_NS1D_6fusion15FusionCallbacksIS1H_NS1K_17LinearCombinationIaiaiLNS_15FloatRoundStyleE2EEESH_S1J_JEEENS4_5SM1004TMEM4LOAD26SM100_TMEM_LOAD_16dp32b32xESZ_S19_NS4_39AutoVectorizingCopyWithAssumedAlignmentILi128EEENS4_14SM90_TMA_STOREES19_S1V_S1V_EEEvvEEEEvNT_6ParamsE) ;  /* 0xffffff5402a87950 */ /* 0x000fea0003c3ffff */
        .weak           $__internal_1_$__cuda_sm10x_tcgen05_guardrail_trap_phase_invalid_during_alloc
        .type           $__internal_1_$__cuda_sm10x_tcgen05_guardrail_trap_phase_invalid_during_alloc,@function
        .size           $__internal_1_$__cuda_sm10x_tcgen05_guardrail_trap_phase_invalid_during_alloc,($__internal_2_$__cuda_sm10x_tcgen05_guardrail_trap_unallocated_columns_being_dealloced - $__internal_1_$__cuda_sm10x_tcgen05_guardrail_trap_phase_invalid_during_alloc)
$__internal_1_$__cuda_sm10x_tcgen05_guardrail_trap_phase_invalid_during_alloc:
[----:B------:R-:W-:Y:S05]  /*a960*/  BPT.TRAP 0x1 ;  /* 0x000000040000795c */ /* 0x000fea0000300000 */
[----:B------:R-:W-:-:S04]  /*a970*/  MOV R5, 0x0 ;  /* 0x0000000000057802 */ /* 0x000fc80000000f00 */
[----:B------:R-:W-:Y:S05]  /*a980*/  RET.REL.NODEC R4 `(_ZN7cutlass13device_kernelINS_4gemm6kernel13GemmUniversalIN4cute5tupleIJiiiiEEENS1_10collective13CollectiveMmaINS1_35MainloopSm100TmaUmmaWarpSpecializedILi10ELi2ELi4ENS5_IJNS4_1CILi2EEENSA_ILi1EEESC_EEEEENS5_IJNSA_ILi64EEENSA_ILi256EEESF_EEEaNS5_IJlSC_lEEEaSI_NS4_8TiledMMAINS4_8MMA_AtomIJNS4_15SM100_MMA_S8_SSIaaiLi64ELi256ELNS4_4UMMA5MajorE0ELSN_0ELNSM_8SaturateE0EEEEEENS4_6LayoutINS5_IJSC_SC_SC_EEENS5_IJNSA_ILi0EEEST_ST_EEEEENS5_IJNS4_10UnderscoreESW_SW_EEEEENS4_13SM90_TMA_LOADENS4_14ComposedLayoutINS4_7SwizzleILi2ELi4ELi3EEENS4_18smem_ptr_flag_bitsILi8EEENSR_INS5_IJNSA_ILi8EEESF_EEENS5_IJSF_SC_EEEEEEEvNS4_8identityENS4_23SM90_TMA_LOAD_MULTICASTES19_vS1A_EENS_8epilogue10collective18CollectiveEpilogueINS1D_23Sm100TmaWarpSpecializedILi4ELi2ELi32ELb0ELb0EEEJSH_NS5_IJNSR_ISF_SC_EES1I_EEEaSI_aSI_NS1D_6fusion15FusionCallbacksIS1H_NS1K_17LinearCombinationIaiaiLNS_15FloatRoundStyleE2EEESH_S1J_JEEENS4_5SM1004TMEM4LOAD26SM100_TMEM_LOAD_16dp32b32xESZ_S19_NS4_39AutoVectorizingCopyWithAssumedAlignmentILi128EEENS4_14SM90_TMA_STOREES19_S1V_S1V_EEEvvEEEEvNT_6ParamsE) ;  /* 0xffffff54049c7950 */ /* 0x000fea0003c3ffff */
        .weak           $__internal_2_$__cuda_sm10x_tcgen05_guardrail_trap_unallocated_columns_being_dealloced
        .type           $__internal_2_$__cuda_sm10x_tcgen05_guardrail_trap_unallocated_columns_being_dealloced,@function
        .size           $__internal_2_$__cuda_sm10x_tcgen05_guardrail_trap_unallocated_columns_being_dealloced,(.L_x_196 - $__internal_2_$__cuda_sm10x_tcgen05_guardrail_trap_unallocated_columns_being_dealloced)
$__internal_2_$__cuda_sm10x_tcgen05_guardrail_trap_unallocated_columns_being_dealloced:
[----:B------:R-:W-:Y:S05]  /*a990*/  BPT.TRAP 0x1 ;  /* 0x000000040000795c */ /* 0x000fea0000300000 */
[----:B------:R-:W-:-:S04]  /*a9a0*/  HFMA2 R3, -RZ, RZ, 0, 0 ;  /* 0x00000000ff037431 */ /* 0x000fc800000001ff */
[----:B------:R-:W-:Y:S05]  /*a9b0*/  RET.REL.NODEC R2 `(_ZN7cutlass13device_kernelINS_4gemm6kernel13GemmUniversalIN4cute5tupleIJiiiiEEENS1_10collective13CollectiveMmaINS1_35MainloopSm100TmaUmmaWarpSpecializedILi10ELi2ELi4ENS5_IJNS4_1CILi2EEENSA_ILi1EEESC_EEEEENS5_IJNSA_ILi64EEENSA_ILi256EEESF_EEEaNS5_IJlSC_lEEEaSI_NS4_8TiledMMAINS4_8MMA_AtomIJNS4_15SM100_MMA_S8_SSIaaiLi64ELi256ELNS4_4UMMA5MajorE0ELSN_0ELNSM_8SaturateE0EEEEEENS4_6LayoutINS5_IJSC_SC_SC_EEENS5_IJNSA_ILi0EEEST_ST_EEEEENS5_IJNS4_10UnderscoreESW_SW_EEEEENS4_13SM90_TMA_LOADENS4_14ComposedLayoutINS4_7SwizzleILi2ELi4ELi3EEENS4_18smem_ptr_flag_bitsILi8EEENSR_INS5_IJNSA_ILi8EEESF_EEENS5_IJSF_SC_EEEEEEEvNS4_8identityENS4_23SM90_TMA_LOAD_MULTICASTES19_vS1A_EENS_8epilogue10collective18CollectiveEpilogueINS1D_23Sm100TmaWarpSpecializedILi4ELi2ELi32ELb0ELb0EEEJSH_NS5_IJNSR_ISF_SC_EES1I_EEEaSI_aSI_NS1D_6fusion15FusionCallbacksIS1H_NS1K_17LinearCombinationIaiaiLNS_15FloatRoundStyleE2EEESH_S1J_JEEENS4_5SM1004TMEM4LOAD26SM100_TMEM_LOAD_16dp32b32xESZ_S19_NS4_39AutoVectorizingCopyWithAssumedAlignmentILi128EEENS4_14SM90_TMA_STOREES19_S1V_S1V_EEEvvEEEEvNT_6ParamsE) ;  /* 0xffffff5402907950 */ /* 0x000fea0003c3ffff */
.L_x_195:
[----:B------:R-:W-:-:S00]  /*a9c0*/  BRA `(.L_x_195) ;  /* 0xfffffffc00fc7947 */ /* 0x000fc0000383ffff */
[----:B------:R-:W-:-:S00]  /*a9d0*/  NOP ;  /* 0x0000000000007918 */ /* 0x000fc00000000000 */
        /* <DEDUP_REMOVED lines=10> */
.L_x_196:


//--------------------- .nv.global.init           --------------------------
	.section	.nv.global.init,"aw",@progbits
.nv.global.init:
	.type		$str$27,@object
	.size		$str$27,($str$28 - $str$27)
$str$27:
        /*0000*/ 	.byte	0x28, 0x61, 0x64, 0x64, 0x72, 0x65, 0x73, 0x73, 0x20, 0x26, 0x20, 0x6d, 0x61, 0x73, 0x6b, 0x29
        /*0010*/ 	.byte	0x20, 0x3d, 0x3d, 0x20, 0x30, 0x00
	.type		$str$28,@object
	.size		$str$28,($str$26 - $str$28)
$str$28:
        /*0016*/ 	.byte	0x2f, 0x74, 0x6d, 0x70, 0x2f, 0x63, 0x75, 0x74, 0x6c, 0x61, 0x73, 0x73, 0x5f, 0x73, 0x77, 0x65
        /*0026*/ 	.byte	0x65, 0x70, 0x5f, 0x73, 0x72, 0x63, 0x2f, 0x69, 0x6e, 0x63, 0x6c, 0x75, 0x64, 0x65, 0x2f, 0x63
        /*0036*/ 	.byte	0x75, 0x74, 0x65, 0x2f, 0x70, 0x6f, 0x69, 0x6e, 0x74, 0x65, 0x72, 0x5f, 0x66, 0x6c, 0x61, 0x67
        /*0046*/ 	.byte	0x67, 0x65, 0x64, 0x2e, 0x68, 0x70, 0x70, 0x00
	.type		$str$26,@object
	.size		$str$26,($str$25 - $str$26)
$str$26:
        /*004e*/ 	.byte	0x2f, 0x74, 0x6d, 0x70, 0x2f, 0x63, 0x75, 0x74, 0x6c, 0x61, 0x73, 0x73, 0x5f, 0x73, 0x77, 0x65
        /*005e*/ 	.byte	0x65, 0x70, 0x5f, 0x73, 0x72, 0x63, 0x2f, 0x69, 0x6e, 0x63, 0x6c, 0x75, 0x64, 0x65, 0x2f, 0x63
        /*006e*/ 	.byte	0x75, 0x74, 0x65, 0x2f, 0x61, 0x74, 0x6f, 0x6d, 0x2f, 0x63, 0x6f, 0x70, 0x79, 0x5f, 0x74, 0x72
        /*007e*/ 	.byte	0x61, 0x69, 0x74, 0x73, 0x5f, 0x73, 0x6d, 0x31, 0x30, 0x30, 0x2e, 0x68, 0x70, 0x70, 0x00
	.type		$str$25,@object
	.size		$str$25,(__unnamed_1 - $str$25)
$str$25:
        /*008d*/ 	.byte	0x28, 0x28, 0x75, 0x69, 0x6e, 0x74, 0x33, 0x32, 0x5f, 0x74, 0x28, 0x74, 0x68, 0x72, 0x65, 0x61
        /*009d*/ 	.byte	0x64, 0x49, 0x64, 0x78, 0x2e, 0x78, 0x29, 0x20, 0x2f, 0x20, 0x33, 0x32, 0x29, 0x20, 0x25, 0x20
        /*00ad*/ 	.byte	0x34, 0x29, 0x20, 0x3d, 0x3d, 0x20, 0x28, 0x28, 0x28, 0x74, 0x6d, 0x65, 0x6d, 0x5f, 0x61, 0x64
        /*00bd*/ 	.byte	0x64, 0x72, 0x20, 0x3e, 0x3e, 0x20, 0x31, 0x36, 0x29, 0x20, 0x2f, 0x20, 0x33, 0x32, 0x29, 0x20
        /*00cd*/ 	.byte	0x25, 0x20, 0x34, 0x29, 0x00
	.type		__unnamed_1,@object
	.size		__unnamed_1,(__unnamed_2 - __unnamed_1)
__unnamed_1:
        /*00d2*/ 	.byte	0x61, 0x75, 0x74, 0x6f, 0x20, 0x63, 0x75, 0x74, 0x65, 0x3a, 0x3a, 0x61, 0x73, 0x5f, 0x70, 0x6f
        /* <DEDUP_REMOVED lines=24> */
        /*0262*/ 	.byte	0x00
	.type		__unnamed_2,@object
	.size		__unnamed_2,(__unnamed_3 - __unnamed_2)
__unnamed_2:
        /* <DEDUP_REMOVED lines=26> */
	.type		__unnamed_3,@object
	.size		__unnamed_3,(.L_3 - __unnamed_3)
__unnamed_3:
        /* <DEDUP_REMOVED lines=41> */
.L_3:


//--------------------- .nv.shared._ZN7cutlass13device_kernelINS_4gemm6kernel13GemmUniversalIN4cute5tupleIJiiiiEEENS1_10collective13CollectiveMmaINS1_35MainloopSm100TmaUmmaWarpSpecializedILi10ELi2ELi4ENS5_IJNS4_1CILi2EEENSA_ILi1EEESC_EEEEENS5_IJNSA_ILi64EEENSA_ILi256EEESF_EEEaNS5_IJlSC_lEEEaSI_NS4_8TiledMMAINS4_8MMA_AtomIJNS4_15SM100_MMA_S8_SSIaaiLi64ELi256ELNS4_4UMMA5MajorE0ELSN_0ELNSM_8SaturateE0EEEEEENS4_6LayoutINS5_IJSC_SC_SC_EEENS5_IJNSA_ILi0EEEST_ST_EEEEENS5_IJNS4_10UnderscoreESW_SW_EEEEENS4_13SM90_TMA_LOADENS4_14ComposedLayoutINS4_7SwizzleILi2ELi4ELi3EEENS4_18smem_ptr_flag_bitsILi8EEENSR_INS5_IJNSA_ILi8EEESF_EEENS5_IJSF_SC_EEEEEEEvNS4_8identityENS4_23SM90_TMA_LOAD_MULTICASTES19_vS1A_EENS_8epilogue10collective18CollectiveEpilogueINS1D_23Sm100TmaWarpSpecializedILi4ELi2ELi32ELb0ELb0EEEJSH_NS5_IJNSR_ISF_SC_EES1I_EEEaSI_aSI_NS1D_6fusion15FusionCallbacksIS1H_NS1K_17LinearCombinationIaiaiLNS_15FloatRoundStyleE2EEESH_S1J_JEEENS4_5SM1004TMEM4LOAD26SM100_TMEM_LOAD_16dp32b32xESZ_S19_NS4_39AutoVectorizingCopyWithAssumedAlignmentILi128EEENS4_14SM90_TMA_STOREES19_S1V_S1V_EEEvvEEEEvNT_6ParamsE --------------------------
	.section	.nv.shared._ZN7cutlass13device_kernelINS_4gemm6kernel13GemmUniversalIN4cute5tupleIJiiiiEEENS1_10collective13CollectiveMmaINS1_35MainloopSm100TmaUmmaWarpSpecializedILi10ELi2ELi4ENS5_IJNS4_1CILi2EEENSA_ILi1EEESC_EEEEENS5_IJNSA_ILi64EEENSA_ILi256EEESF_EEEaNS5_IJlSC_lEEEaSI_NS4_8TiledMMAINS4_8MMA_AtomIJNS4_15SM100_MMA_S8_SSIaaiLi64ELi256ELNS4_4UMMA5MajorE0ELSN_0ELNSM_8SaturateE0EEEEEENS4_6LayoutINS5_IJSC_SC_SC_EEENS5_IJNSA_ILi0EEEST_ST_EEEEENS5_IJNS4_10UnderscoreESW_SW_EEEEENS4_13SM90_TMA_LOADENS4_14ComposedLayoutINS4_7SwizzleILi2ELi4ELi3EEENS4_18smem_ptr_flag_bitsILi8EEENSR_INS5_IJNSA_ILi8EEESF_EEENS5_IJSF_SC_EEEEEEEvNS4_8identityENS4_23SM90_TMA_LOAD_MULTICASTES19_vS1A_EENS_8epilogue10collective18CollectiveEpilogueINS1D_23Sm100TmaWarpSpecializedILi4ELi2ELi32ELb0ELb0EEEJSH_NS5_IJNSR_ISF_SC_EES1I_EEEaSI_aSI_NS1D_6fusion15FusionCallbacksIS1H_NS1K_17LinearCombinationIaiaiLNS_15FloatRoundStyleE2EEESH_S1J_JEEENS4_5SM1004TMEM4LOAD26SM100_TMEM_LOAD_16dp32b32xESZ_S19_NS4_39AutoVectorizingCopyWithAssumedAlignmentILi128EEENS4_14SM90_TMA_STOREES19_S1V_S1V_EEEvvEEEEvNT_6ParamsE,"aw",@nobits
	.sectionflags	@""
	.align	16
	.zero		1024


//--------------------- .nv.shared.reserved.0     --------------------------
	.section	.nv.shared.reserved.0,"aw",@nobits
	.weak		__nv_reservedSMEM_offset_0_alias
	.size		__nv_reservedSMEM_offset_0_alias, 0, 64
	.other		__nv_reservedSMEM_offset_0_alias,@"STO_CUDA_RESERVED_SHARED STV_DEFAULT"
__nv_reservedSMEM_offset_0_alias:
	.zero		0
.nv.shared.reserved.0:
	.zero		64
	.weak		__nv_reservedSMEM_tcgen05_partition
	.type		__nv_reservedSMEM_tcgen05_partition,@object
	.size		__nv_reservedSMEM_tcgen05_partition,(.L_0 - __nv_reservedSMEM_tcgen05_partition)
__nv_reservedSMEM_tcgen05_partition:
	.zero		32
.L_0:


//--------------------- .nv.global                --------------------------
	.section	.nv.global,"aw",@nobits
.nv.global:
	.type		_ZN40_INTERNAL_5fe2d249_4_k_cu_7c9c77fb_262784cute1_E,@object
	.size		_ZN40_INTERNAL_5fe2d249_4_k_cu_7c9c77fb_262784cute1_E,(_ZN40_INTERNAL_5fe2d249_4_k_cu_7c9c77fb_262784cuda3std3__45__cpo6cbeginE - _ZN40_INTERNAL_5fe2d249_4_k_cu_7c9c77fb_262784cute1_E)
_ZN40_INTERNAL_5fe2d249_4_k_cu_7c9c77fb_262784cute1_E:
	.zero		1
	.type		_ZN40_INTERNAL_5fe2d249_4_k_cu_7c9c77fb_262784cuda3std3__45__cpo6cbeginE,@object
	.size		_ZN40_INTERNAL_5fe2d249_4_k_cu_7c9c77fb_262784cuda3std3__45__cpo6cbeginE,(_ZN40_INTERNAL_5fe2d249_4_k_cu_7c9c77fb_262784cuda3std3__48in_placeE - _ZN40_INTERNAL_5fe2d249_4_k_cu_7c9c77fb_262784cuda3std3__45__cpo6cbeginE)
_ZN40_INTERNAL_5fe2d249_4_k_cu_7c9c77fb_262784cuda3std3__45__cpo6cbeginE:
	.zero		1
	.type		_ZN40_INTERNAL_5fe2d249_4_k_cu_7c9c77fb_262784cuda3std3__48in_placeE,@object
	.size		_ZN40_INTERNAL_5fe2d249_4_k_cu_7c9c77fb_262784cuda3std3__48in_placeE,(_ZN40_INTERNAL_5fe2d249_4_k_cu_7c9c77fb_262784cuda3std6ranges3__45__cpo9iter_moveE - _ZN40_INTERNAL_5fe2d249_4_k_cu_7c9c77fb_262784cuda3std3__48in_placeE)
_ZN40_INTERNAL_5fe2d249_4_k_cu_7c9c77fb_262784cuda3std3__48in_placeE:
	.zero		1
	.type		_ZN40_INTERNAL_5fe2d249_4_k_cu_7c9c77fb_262784cuda3std6ranges3__45__cpo9iter_moveE,@object
	.size		_ZN40_INTERNAL_5fe2d249_4_k_cu_7c9c77fb_262784cuda3std6ranges3__45__cpo9iter_moveE,(_ZN40_INTERNAL_5fe2d249_4_k_cu_7c9c77fb_262784cuda3std3__45__cpo5beginE - _ZN40_INTERNAL_5fe2d249_4_k_cu_7c9c77fb_262784cuda3std6ranges3__45__cpo9iter_moveE)
_ZN40_INTERNAL_5fe2d249_4_k_cu_7c9c77fb_262784cuda3std6ranges3__45__cpo9iter_moveE:
	.zero		1
	.type		_ZN40_INTERNAL_5fe2d249_4_k_cu_7c9c77fb_262784cuda3std3__45__cpo5beginE,@object
	.size		_ZN40_INTERNAL_5fe2d249_4_k_cu_7c9c77fb_262784cuda3std3__45__cpo5beginE,(_ZN40_INTERNAL_5fe2d249_4_k_cu_7c9c77fb_262784cuda3std3__442_GLOBAL__N__5fe2d249_4_k_cu_7c9c77fb_262786ignoreE - _ZN40_INTERNAL_5fe2d249_4_k_cu_7c9c77fb_262784cuda3std3__45__cpo5beginE)
_ZN40_INTERNAL_5fe2d249_4_k_cu_7c9c77fb_262784cuda3std3__45__cpo5beginE:
	.zero		1
	.type		_ZN40_INTERNAL_5fe2d249_4_k_cu_7c9c77fb_262784cuda3std3__442_GLOBAL__N__5fe2d249_4_k_cu_7c9c77fb_262786ignoreE,@object
	.size		_ZN40_INTERNAL_5fe2d249_4_k_cu_7c9c77fb_262784cuda3std3__442_GLOBAL__N__5fe2d249_4_k_cu_7c9c77fb_262786ignoreE,(_ZN40_INTERNAL_5fe2d249_4_k_cu_7c9c77fb_262784cute7productE - _ZN40_INTERNAL_5fe2d249_4_k_cu_7c9c77fb_262784cuda3std3__442_GLOBAL__N__5fe2d249_4_k_cu_7c9c77fb_262786ignoreE)
_ZN40_INTERNAL_5fe2d249_4_k_cu_7c9c77fb_262784cuda3std3__442_GLOBAL__N__5fe2d249_4_k_cu_7c9c77fb_262786ignoreE:
	.zero		1
	.type		_ZN40_INTERNAL_5fe2d249_4_k_cu_7c9c77fb_262784cute7productE,@object
	.size		_ZN40_INTERNAL_5fe2d249_4_k_cu_7c9c77fb_262784cute7productE,(_ZN40_INTERNAL_5fe2d249_4_k_cu_7c9c77fb_262784cuda3std3__45__cpo3endE - _ZN40_INTERNAL_5fe2d249_4_k_cu_7c9c77fb_262784cute7productE)
_ZN40_INTERNAL_5fe2d249_4_k_cu_7c9c77fb_262784cute7productE:
	.zero		1
	.type		_ZN40_INTERNAL_5fe2d249_4_k_cu_7c9c77fb_262784cuda3std3__45__cpo3endE,@object
	.size		_ZN40_INTERNAL_5fe2d249_4_k_cu_7c9c77fb_262784cuda3std3__45__cpo3endE,(_ZN40_INTERNAL_5fe2d249_4_k_cu_7c9c77fb_262784cuda3std3__419piecewise_constructE - _ZN40_INTERNAL_5fe2d249_4_k_cu_7c9c77fb_262784cuda3std3__45__cpo3endE)
_ZN40_INTERNAL_5fe2d249_4_k_cu_7c9c77fb_262784cuda3std3__45__cpo3endE:
	.zero		1
	.type		_ZN40_INTERNAL_5fe2d249_4_k_cu_7c9c77fb_262784cuda3std3__419piecewise_constructE,@object
	.size		_ZN40_INTERNAL_5fe2d249_4_k_cu_7c9c77fb_262784cuda3std3__419piecewise_constructE,(_ZN40_INTERNAL_5fe2d249_4_k_cu_7c9c77fb_262784cuda3std3__45__cpo4cendE - _ZN40_INTERNAL_5fe2d249_4_k_cu_7c9c77fb_262784cuda3std3__419piecewise_constructE)
_ZN40_INTERNAL_5fe2d249_4_k_cu_7c9c77fb_262784cuda3std3__419piecewise_constructE:
	.zero		1
	.type		_ZN40_INTERNAL_5fe2d249_4_k_cu_7c9c77fb_262784cuda3std3__45__cpo4cendE,@object
	.size		_ZN40_INTERNAL_5fe2d249_4_k_cu_7c9c77fb_262784cuda3std3__45__cpo4cendE,(_ZN40_INTERNAL_5fe2d249_4_k_cu_7c9c77fb_262784cuda3std6ranges3__45__cpo4swapE - _ZN40_INTERNAL_5fe2d249_4_k_cu_7c9c77fb_262784cuda3std3__45__cpo4cendE)
_ZN40_INTERNAL_5fe2d249_4_k_cu_7c9c77fb_262784cuda3std3__45__cpo4cendE:
	.zero		1
	.type		_ZN40_INTERNAL_5fe2d249_4_k_cu_7c9c77fb_262784cuda3std6ranges3__45__cpo4swapE,@object
	.size		_ZN40_INTERNAL_5fe2d249_4_k_cu_7c9c77fb_262784cuda3std6ranges3__45__cpo4swapE,(.L_11 - _ZN40_INTERNAL_5fe2d249_4_k_cu_7c9c77fb_262784cuda3std6ranges3__45__cpo4swapE)
_ZN40_INTERNAL_5fe2d249_4_k_cu_7c9c77fb_262784cuda3std6ranges3__45__cpo4swapE:
	.zero		1
.L_11:


//--------------------- .nv.constant0._ZN7cutlass13device_kernelINS_4gemm6kernel13GemmUniversalIN4cute5tupleIJiiiiEEENS1_10collective13CollectiveMmaINS1_35MainloopSm100TmaUmmaWarpSpecializedILi10ELi2ELi4ENS5_IJNS4_1CILi2EEENSA_ILi1EEESC_EEEEENS5_IJNSA_ILi64EEENSA_ILi256EEESF_EEEaNS5_IJlSC_lEEEaSI_NS4_8TiledMMAINS4_8MMA_AtomIJNS4_15SM100_MMA_S8_SSIaaiLi64ELi256ELNS4_4UMMA5MajorE0ELSN_0ELNSM_8SaturateE0EEEEEENS4_6LayoutINS5_IJSC_SC_SC_EEENS5_IJNSA_ILi0EEEST_ST_EEEEENS5_IJNS4_10UnderscoreESW_SW_EEEEENS4_13SM90_TMA_LOADENS4_14ComposedLayoutINS4_7SwizzleILi2ELi4ELi3EEENS4_18smem_ptr_flag_bitsILi8EEENSR_INS5_IJNSA_ILi8EEESF_EEENS5_IJSF_SC_EEEEEEEvNS4_8identityENS4_23SM90_TMA_LOAD_MULTICASTES19_vS1A_EENS_8epilogue10collective18CollectiveEpilogueINS1D_23Sm100TmaWarpSpecializedILi4ELi2ELi32ELb0ELb0EEEJSH_NS5_IJNSR_ISF_SC_EES1I_EEEaSI_aSI_NS1D_6fusion15FusionCallbacksIS1H_NS1K_17LinearCombinationIaiaiLNS_15FloatRoundStyleE2EEESH_S1J_JEEENS4_5SM1004TMEM4LOAD26SM100_TMEM_LOAD_16dp32b32xESZ_S19_NS4_39AutoVectorizingCopyWithAssumedAlignmentILi128EEENS4_14SM90_TMA_STOREES19_S1V_S1V_EEEvvEEEEvNT_6ParamsE --------------------------
	.section	.nv.constant0._ZN7cutlass13device_kernelINS_4gemm6kernel13GemmUniversalIN4cute5tupleIJiiiiEEENS1_10collective13CollectiveMmaINS1_35MainloopSm100TmaUmmaWarpSpecializedILi10ELi2ELi4ENS5_IJNS4_1CILi2EEENSA_ILi1EEESC_EEEEENS5_IJNSA_ILi64EEENSA_ILi256EEESF_EEEaNS5_IJlSC_lEEEaSI_NS4_8TiledMMAINS4_8MMA_AtomIJNS4_15SM100_MMA_S8_SSIaaiLi64ELi256ELNS4_4UMMA5MajorE0ELSN_0ELNSM_8SaturateE0EEEEEENS4_6LayoutINS5_IJSC_SC_SC_EEENS5_IJNSA_ILi0EEEST_ST_EEEEENS5_IJNS4_10UnderscoreESW_SW_EEEEENS4_13SM90_TMA_LOADENS4_14ComposedLayoutINS4_7SwizzleILi2ELi4ELi3EEENS4_18smem_ptr_flag_bitsILi8EEENSR_INS5_IJNSA_ILi8EEESF_EEENS5_IJSF_SC_EEEEEEEvNS4_8identityENS4_23SM90_TMA_LOAD_MULTICASTES19_vS1A_EENS_8epilogue10collective18CollectiveEpilogueINS1D_23Sm100TmaWarpSpecializedILi4ELi2ELi32ELb0ELb0EEEJSH_NS5_IJNSR_ISF_SC_EES1I_EEEaSI_aSI_NS1D_6fusion15FusionCallbacksIS1H_NS1K_17LinearCombinationIaiaiLNS_15FloatRoundStyleE2EEESH_S1J_JEEENS4_5SM1004TMEM4LOAD26SM100_TMEM_LOAD_16dp32b32xESZ_S19_NS4_39AutoVectorizingCopyWithAssumedAlignmentILi128EEENS4_14SM90_TMA_STOREES19_S1V_S1V_EEEvvEEEEvNT_6ParamsE,"a",@progbits
	.sectionflags	@""
	.align	4
.nv.constant0._ZN7cutlass13device_kernelINS_4gemm6kernel13GemmUniversalIN4cute5tupleIJiiiiEEENS1_10collective13CollectiveMmaINS1_35MainloopSm100TmaUmmaWarpSpecializedILi10ELi2ELi4ENS5_IJNS4_1CILi2EEENSA_ILi1EEESC_EEEEENS5_IJNSA_ILi64EEENSA_ILi256EEESF_EEEaNS5_IJlSC_lEEEaSI_NS4_8TiledMMAINS4_8MMA_AtomIJNS4_15SM100_MMA_S8_SSIaaiLi64ELi256ELNS4_4UMMA5MajorE0ELSN_0ELNSM_8SaturateE0EEEEEENS4_6LayoutINS5_IJSC_SC_SC_EEENS5_IJNSA_ILi0EEEST_ST_EEEEENS5_IJNS4_10UnderscoreESW_SW_EEEEENS4_13SM90_TMA_LOADENS4_14ComposedLayoutINS4_7SwizzleILi2ELi4ELi3EEENS4_18smem_ptr_flag_bitsILi8EEENSR_INS5_IJNSA_ILi8EEESF_EEENS5_IJSF_SC_EEEEEEEvNS4_8identityENS4_23SM90_TMA_LOAD_MULTICASTES19_vS1A_EENS_8epilogue10collective18CollectiveEpilogueINS1D_23Sm100TmaWarpSpecializedILi4ELi2ELi32ELb0ELb0EEEJSH_NS5_IJNSR_ISF_SC_EES1I_EEEaSI_aSI_NS1D_6fusion15FusionCallbacksIS1H_NS1K_17LinearCombinationIaiaiLNS_15FloatRoundStyleE2EEESH_S1J_JEEENS4_5SM1004TMEM4LOAD26SM100_TMEM_LOAD_16dp32b32xESZ_S19_NS4_39AutoVectorizingCopyWithAssumedAlignmentILi128EEENS4_14SM90_TMA_STOREES19_S1V_S1V_EEEvvEEEEvNT_6ParamsE:
	.zero		2944


//--------------------- SYMBOLS --------------------------

	.type		.nv.reservedSmem.offset0,@object
	.size		.nv.reservedSmem.offset0,0x4
	.type		.nv.reservedSmem.cap,@object
	.size		.nv.reservedSmem.cap,0x4
	.type		__assertfail,@function
